def attn_fwd(
    Q,
    K,
    V,
    Out,
    Lse,
    sm_scale,
    stride_qz,
    stride_qh,
    stride_qm,
    stride_qk,
    stride_kz,
    stride_kh,
    stride_kn,
    stride_kk,
    stride_vz,
    stride_vh,
    stride_vn,
    stride_vk,
    stride_oz,
    stride_oh,
    stride_om,
    stride_ok,
    seqlen_q,
    seqlen_k,
    BLOCK_M: tl.constexpr,
    BLOCK_N: tl.constexpr,
    HEAD_DIM: tl.constexpr,
    CAUSAL: tl.constexpr,
):
    start_m = tl.program_id(0)
    off_hz = tl.program_id(1)
    q_off = off_hz * stride_qh
    k_off = off_hz * stride_kh
    v_off = off_hz * stride_vh
    offs_m = start_m * BLOCK_M + tl.arange(0, BLOCK_M)
    offs_d = tl.arange(0, HEAD_DIM)
    offs_n = tl.arange(0, BLOCK_N)
    q_ptrs = Q + q_off + offs_m[:, None] * stride_qm + offs_d[None, :] * stride_qk
    k_ptrs = K + k_off + offs_d[:, None] * stride_kk + offs_n[None, :] * stride_kn
    v_ptrs = V + v_off + offs_n[:, None] * stride_vn + offs_d[None, :] * stride_vk
    m_i = tl.full([BLOCK_M], float("-inf"), dtype=tl.float32)
    l_i = tl.zeros([BLOCK_M], dtype=tl.float32) + 1.0
    acc = tl.zeros([BLOCK_M, HEAD_DIM], dtype=tl.float32)
    q = tl.load(q_ptrs)
    acc, l_i, m_i = _attn_fwd_inner(
        acc,
        l_i,
        m_i,
        q,
        k_ptrs,
        v_ptrs,
        sm_scale,
        stride_kn,
        stride_vn,
        start_m,
        seqlen_k,
        BLOCK_M,
        BLOCK_N,
        HEAD_DIM,
        CAUSAL,
    )
    acc = acc / l_i[:, None]
    lse = m_i + tl.math.log2(l_i) / 1.4426950408889634
    o_ptrs = (
        Out
        + off_hz * stride_oh
        + offs_m[:, None] * stride_om
        + offs_d[None, :] * stride_ok
    )
    tl.store(o_ptrs, acc.to(Out.dtype.element_ty))
    tl.store(Lse + off_hz * seqlen_q + offs_m, lse)

# config = {"BLOCK_M": 32, "BLOCK_N": 16, "HEAD_DIM": 64, "arch": "sm_90", "causal": false, "dtype": "fp16", "num_stages": 2, "num_warps": 4}
# arch = sm_90


// ===== COMPILED SASS (sm_90a) =====

	.target	sm_90a

	.elftype	@"ET_EXEC"


//--------------------- .note.nv.tkinfo           --------------------------
	.section	.note.nv.tkinfo,"",@"SHT_NOTE"
	.sectionflags	@"SHF_NOTE_NV_TKINFO"
	.tkinfo
        /*0018*/ 	.word	0x00000002
        /*0030*/ 	.string	""
        /*0030*/ 	.string	"ptxas"
        /*0030*/ 	.string	"Cuda compilation tools, release 13.0, V13.0.88"
        /*0030*/ 	.string	"Build cuda_13.0.r13.0/compiler.36424714_0"
        /*0030*/ 	.string	"-v  -suppress-debug-info  -lineinfo  -arch sm_90a "



//--------------------- .note.nv.cuinfo           --------------------------
	.section	.note.nv.cuinfo,"",@"SHT_NOTE"
	.sectionflags	@"SHF_NOTE_NV_CUINFO"
        /*0018*/ 	.short	0x0002
        /*001a*/ 	.short	0x005a
        /*001c*/ 	.short	0x0082
	.zero		2


//--------------------- .nv.info                  --------------------------
	.section	.nv.info,"",@"SHT_CUDA_INFO"
	.align	4


	//----- nvinfo : EIATTR_REGCOUNT
	.align		4
        /*0000*/ 	.byte	0x04, 0x2f
        /*0002*/ 	.short	(.L_2 - .L_1)
	.align		4
.L_1:
        /*0004*/ 	.word	index@(attn_fwd)
        /*0008*/ 	.word	0x00000060


	//----- nvinfo : EIATTR_FRAME_SIZE
	.align		4
.L_2:
        /*000c*/ 	.byte	0x04, 0x11
        /*000e*/ 	.short	(.L_4 - .L_3)
	.align		4
.L_3:
        /*0010*/ 	.word	index@(attn_fwd)
        /*0014*/ 	.word	0x00000000


	//----- nvinfo : EIATTR_MIN_STACK_SIZE
	.align		4
.L_4:
        /*0018*/ 	.byte	0x04, 0x12
        /*001a*/ 	.short	(.L_6 - .L_5)
	.align		4
.L_5:
        /*001c*/ 	.word	index@(attn_fwd)
        /*0020*/ 	.word	0x00000000
.L_6:


//--------------------- .nv.compat                --------------------------
	.section	.nv.compat,"",@"SHT_CUDA_COMPAT_INFO"
	.align	4
        /*0000*/ 	.byte	0x02, 0x09, 0x01, 0x00, 0x02, 0x02, 0x01, 0x00, 0x02, 0x05, 0x05, 0x00, 0x03, 0x07, 0x01, 0x01
        /*0010*/ 	.byte	0x02, 0x03, 0x00, 0x00, 0x02, 0x06, 0x01, 0x00, 0x04, 0x0b, 0x08, 0x00, 0x00, 0x00, 0x00, 0x00
        /*0020*/ 	.byte	0x00, 0x00, 0x00, 0x00


//--------------------- .nv.info.attn_fwd         --------------------------
	.section	.nv.info.attn_fwd,"",@"SHT_CUDA_INFO"
	.sectionflags	@""
	.align	4


	//----- nvinfo : EIATTR_CUDA_API_VERSION
	.align		4
        /*0000*/ 	.byte	0x04, 0x37
        /*0002*/ 	.short	(.L_8 - .L_7)
.L_7:
        /*0004*/ 	.word	0x00000082


	//----- nvinfo : EIATTR_KPARAM_INFO
	.align		4
.L_8:
        /*0008*/ 	.byte	0x04, 0x17
        /*000a*/ 	.short	(.L_10 - .L_9)
.L_9:
        /*000c*/ 	.word	0x00000000
        /*0010*/ 	.short	0x0019
        /*0012*/ 	.short	0x0080
        /*0014*/ 	.byte	0x00, 0xf4, 0x21, 0x00


	//----- nvinfo : EIATTR_KPARAM_INFO
	.align		4
.L_10:
        /*0018*/ 	.byte	0x04, 0x17
        /*001a*/ 	.short	(.L_12 - .L_11)
.L_11:
        /*001c*/ 	.word	0x00000000
        /*0020*/ 	.short	0x0018
        /*0022*/ 	.short	0x0078
        /*0024*/ 	.byte	0x00, 0xf4, 0x21, 0x00


	//----- nvinfo : EIATTR_KPARAM_INFO
	.align		4
.L_12:
        /*0028*/ 	.byte	0x04, 0x17
        /*002a*/ 	.short	(.L_14 - .L_13)
.L_13:
        /*002c*/ 	.word	0x00000000
        /*0030*/ 	.short	0x0017
        /*0032*/ 	.short	0x0070
        /*0034*/ 	.byte	0x00, 0xf0, 0x11, 0x00


	//----- nvinfo : EIATTR_KPARAM_INFO
	.align		4
.L_14:
        /*0038*/ 	.byte	0x04, 0x17
        /*003a*/ 	.short	(.L_16 - .L_15)
.L_15:
        /*003c*/ 	.word	0x00000000
        /*0040*/ 	.short	0x0016
        /*0042*/ 	.short	0x006c
        /*0044*/ 	.byte	0x00, 0xf0, 0x11, 0x00


	//----- nvinfo : EIATTR_KPARAM_INFO
	.align		4
.L_16:
        /*0048*/ 	.byte	0x04, 0x17
        /*004a*/ 	.short	(.L_18 - .L_17)
.L_17:
        /*004c*/ 	.word	0x00000000
        /*0050*/ 	.short	0x0015
        /*0052*/ 	.short	0x0068
        /*0054*/ 	.byte	0x00, 0xf0, 0x11, 0x00


	//----- nvinfo : EIATTR_KPARAM_INFO
	.align		4
.L_18:
        /*0058*/ 	.byte	0x04, 0x17
        /*005a*/ 	.short	(.L_20 - .L_19)
.L_19:
        /*005c*/ 	.word	0x00000000
        /*0060*/ 	.short	0x0014
        /*0062*/ 	.short	0x0064
        /*0064*/ 	.byte	0x00, 0xf0, 0x11, 0x00


	//----- nvinfo : EIATTR_KPARAM_INFO
	.align		4
.L_20:
        /*0068*/ 	.byte	0x04, 0x17
        /*006a*/ 	.short	(.L_22 - .L_21)
.L_21:
        /*006c*/ 	.word	0x00000000
        /*0070*/ 	.short	0x0013
        /*0072*/ 	.short	0x0060
        /*0074*/ 	.byte	0x00, 0xf0, 0x11, 0x00


	//----- nvinfo : EIATTR_KPARAM_INFO
	.align		4
.L_22:
        /*0078*/ 	.byte	0x04, 0x17
        /*007a*/ 	.short	(.L_24 - .L_23)
.L_23:
        /*007c*/ 	.word	0x00000000
        /*0080*/ 	.short	0x0012
        /*0082*/ 	.short	0x005c
        /*0084*/ 	.byte	0x00, 0xf0, 0x11, 0x00


	//----- nvinfo : EIATTR_KPARAM_INFO
	.align		4
.L_24:
        /*0088*/ 	.byte	0x04, 0x17
        /*008a*/ 	.short	(.L_26 - .L_25)
.L_25:
        /*008c*/ 	.word	0x00000000
        /*0090*/ 	.short	0x0011
        /*0092*/ 	.short	0x0058
        /*0094*/ 	.byte	0x00, 0xf0, 0x11, 0x00


	//----- nvinfo : EIATTR_KPARAM_INFO
	.align		4
.L_26:
        /*0098*/ 	.byte	0x04, 0x17
        /*009a*/ 	.short	(.L_28 - .L_27)
.L_27:
        /*009c*/ 	.word	0x00000000
        /*00a0*/ 	.short	0x0010
        /*00a2*/ 	.short	0x0054
        /*00a4*/ 	.byte	0x00, 0xf0, 0x11, 0x00


	//----- nvinfo : EIATTR_KPARAM_INFO
	.align		4
.L_28:
        /*00a8*/ 	.byte	0x04, 0x17
        /*00aa*/ 	.short	(.L_30 - .L_29)
.L_29:
        /*00ac*/ 	.word	0x00000000
        /*00b0*/ 	.short	0x000f
        /*00b2*/ 	.short	0x0050
        /*00b4*/ 	.byte	0x00, 0xf0, 0x11, 0x00


	//----- nvinfo : EIATTR_KPARAM_INFO
	.align		4
.L_30:
        /*00b8*/ 	.byte	0x04, 0x17
        /*00ba*/ 	.short	(.L_32 - .L_31)
.L_31:
        /*00bc*/ 	.word	0x00000000
        /*00c0*/ 	.short	0x000e
        /*00c2*/ 	.short	0x004c
        /*00c4*/ 	.byte	0x00, 0xf0, 0x11, 0x00


	//----- nvinfo : EIATTR_KPARAM_INFO
	.align		4
.L_32:
        /*00c8*/ 	.byte	0x04, 0x17
        /*00ca*/ 	.short	(.L_34 - .L_33)
.L_33:
        /*00cc*/ 	.word	0x00000000
        /*00d0*/ 	.short	0x000d
        /*00d2*/ 	.short	0x0048
        /*00d4*/ 	.byte	0x00, 0xf0, 0x11, 0x00


	//----- nvinfo : EIATTR_KPARAM_INFO
	.align		4
.L_34:
        /*00d8*/ 	.byte	0x04, 0x17
        /*00da*/ 	.short	(.L_36 - .L_35)
.L_35:
        /*00dc*/ 	.word	0x00000000
        /*00e0*/ 	.short	0x000c
        /*00e2*/ 	.short	0x0044
        /*00e4*/ 	.byte	0x00, 0xf0, 0x11, 0x00


	//----- nvinfo : EIATTR_KPARAM_INFO
	.align		4
.L_36:
        /*00e8*/ 	.byte	0x04, 0x17
        /*00ea*/ 	.short	(.L_38 - .L_37)
.L_37:
        /*00ec*/ 	.word	0x00000000
        /*00f0*/ 	.short	0x000b
        /*00f2*/ 	.short	0x0040
        /*00f4*/ 	.byte	0x00, 0xf0, 0x11, 0x00


	//----- nvinfo : EIATTR_KPARAM_INFO
	.align		4
.L_38:
        /*00f8*/ 	.byte	0x04, 0x17
        /*00fa*/ 	.short	(.L_40 - .L_39)
.L_39:
        /*00fc*/ 	.word	0x00000000
        /*0100*/ 	.short	0x000a
        /*0102*/ 	.short	0x003c
        /*0104*/ 	.byte	0x00, 0xf0, 0x11, 0x00


	//----- nvinfo : EIATTR_KPARAM_INFO
	.align		4
.L_40:
        /*0108*/ 	.byte	0x04, 0x17
        /*010a*/ 	.short	(.L_42 - .L_41)
.L_41:
        /*010c*/ 	.word	0x00000000
        /*0110*/ 	.short	0x0009
        /*0112*/ 	.short	0x0038
        /*0114*/ 	.byte	0x00, 0xf0, 0x11, 0x00


	//----- nvinfo : EIATTR_KPARAM_INFO
	.align		4
.L_42:
        /*0118*/ 	.byte	0x04, 0x17
        /*011a*/ 	.short	(.L_44 - .L_43)
.L_43:
        /*011c*/ 	.word	0x00000000
        /*0120*/ 	.short	0x0008
        /*0122*/ 	.short	0x0034
        /*0124*/ 	.byte	0x00, 0xf0, 0x11, 0x00


	//----- nvinfo : EIATTR_KPARAM_INFO
	.align		4
.L_44:
        /*0128*/ 	.byte	0x04, 0x17
        /*012a*/ 	.short	(.L_46 - .L_45)
.L_45:
        /*012c*/ 	.word	0x00000000
        /*0130*/ 	.short	0x0007
        /*0132*/ 	.short	0x0030
        /*0134*/ 	.byte	0x00, 0xf0, 0x11, 0x00


	//----- nvinfo : EIATTR_KPARAM_INFO
	.align		4
.L_46:
        /*0138*/ 	.byte	0x04, 0x17
        /*013a*/ 	.short	(.L_48 - .L_47)
.L_47:
        /*013c*/ 	.word	0x00000000
        /*0140*/ 	.short	0x0006
        /*0142*/ 	.short	0x002c
        /*0144*/ 	.byte	0x00, 0xf0, 0x11, 0x00


	//----- nvinfo : EIATTR_KPARAM_INFO
	.align		4
.L_48:
        /*0148*/ 	.byte	0x04, 0x17
        /*014a*/ 	.short	(.L_50 - .L_49)
.L_49:
        /*014c*/ 	.word	0x00000000
        /*0150*/ 	.short	0x0005
        /*0152*/ 	.short	0x0028
        /*0154*/ 	.byte	0x00, 0xf0, 0x11, 0x00


	//----- nvinfo : EIATTR_KPARAM_INFO
	.align		4
.L_50:
        /*0158*/ 	.byte	0x04, 0x17
        /*015a*/ 	.short	(.L_52 - .L_51)
.L_51:
        /*015c*/ 	.word	0x00000000
        /*0160*/ 	.short	0x0004
        /*0162*/ 	.short	0x0020
        /*0164*/ 	.byte	0x00, 0xf4, 0x21, 0x00


	//----- nvinfo : EIATTR_KPARAM_INFO
	.align		4
.L_52:
        /*0168*/ 	.byte	0x04, 0x17
        /*016a*/ 	.short	(.L_54 - .L_53)
.L_53:
        /*016c*/ 	.word	0x00000000
        /*0170*/ 	.short	0x0003
        /*0172*/ 	.short	0x0018
        /*0174*/ 	.byte	0x00, 0xf4, 0x21, 0x00


	//----- nvinfo : EIATTR_KPARAM_INFO
	.align		4
.L_54:
        /*0178*/ 	.byte	0x04, 0x17
        /*017a*/ 	.short	(.L_56 - .L_55)
.L_55:
        /*017c*/ 	.word	0x00000000
        /*0180*/ 	.short	0x0002
        /*0182*/ 	.short	0x0010
        /*0184*/ 	.byte	0x00, 0xf4, 0x21, 0x00


	//----- nvinfo : EIATTR_KPARAM_INFO
	.align		4
.L_56:
        /*0188*/ 	.byte	0x04, 0x17
        /*018a*/ 	.short	(.L_58 - .L_57)
.L_57:
        /*018c*/ 	.word	0x00000000
        /*0190*/ 	.short	0x0001
        /*0192*/ 	.short	0x0008
        /*0194*/ 	.byte	0x00, 0xf4, 0x21, 0x00


	//----- nvinfo : EIATTR_KPARAM_INFO
	.align		4
.L_58:
        /*0198*/ 	.byte	0x04, 0x17
        /*019a*/ 	.short	(.L_60 - .L_59)
.L_59:
        /*019c*/ 	.word	0x00000000
        /*01a0*/ 	.short	0x0000
        /*01a2*/ 	.short	0x0000
        /*01a4*/ 	.byte	0x00, 0xf4, 0x21, 0x00


	//----- nvinfo : EIATTR_SPARSE_MMA_MASK
	.align		4
.L_60:
        /*01a8*/ 	.byte	0x03, 0x50
        /*01aa*/ 	.short	0x0000


	//----- nvinfo : EIATTR_MAXREG_COUNT
	.align		4
        /*01ac*/ 	.byte	0x03, 0x1b
        /*01ae*/ 	.short	0x00ff


	//----- nvinfo : EIATTR_NUM_BARRIERS
	.align		4
        /*01b0*/ 	.byte	0x02, 0x4c
        /*01b2*/ 	.byte	0x01
	.zero		1


	//----- nvinfo : EIATTR_MERCURY_ISA_VERSION
	.align		4
        /*01b4*/ 	.byte	0x03, 0x5f
        /*01b6*/ 	.short	0x0101


	//----- nvinfo : EIATTR_COOP_GROUP_MASK_REGIDS
	.align		4
        /*01b8*/ 	.byte	0x04, 0x29
        /*01ba*/ 	.short	(.L_62 - .L_61)


	//   ....[0]....
.L_61:
        /*01bc*/ 	.word	0xffffffff


	//   ....[1]....
        /*01c0*/ 	.word	0xffffffff


	//   ....[2]....
        /*01c4*/ 	.word	0xffffffff


	//   ....[3]....
        /*01c8*/ 	.word	0xffffffff


	//   ....[4]....
        /*01cc*/ 	.word	0xffffffff


	//   ....[5]....
        /*01d0*/ 	.word	0xffffffff


	//   ....[6]....
        /*01d4*/ 	.word	0xffffffff


	//   ....[7]....
        /*01d8*/ 	.word	0xffffffff


	//   ....[8]....
        /*01dc*/ 	.word	0xffffffff


	//   ....[9]....
        /*01e0*/ 	.word	0xffffffff


	//   ....[10]....
        /*01e4*/ 	.word	0xffffffff


	//   ....[11]....
        /*01e8*/ 	.word	0xffffffff


	//   ....[12]....
        /*01ec*/ 	.word	0xffffffff


	//   ....[13]....
        /*01f0*/ 	.word	0xffffffff


	//   ....[14]....
        /*01f4*/ 	.word	0xffffffff


	//   ....[15]....
        /*01f8*/ 	.word	0xffffffff


	//   ....[16]....
        /*01fc*/ 	.word	0xffffffff


	//   ....[17]....
        /*0200*/ 	.word	0xffffffff


	//----- nvinfo : EIATTR_COOP_GROUP_INSTR_OFFSETS
	.align		4
.L_62:
        /*0204*/ 	.byte	0x04, 0x28
        /*0206*/ 	.short	(.L_64 - .L_63)


	//   ....[0]....
.L_63:
        /*0208*/ 	.word	0x000013b0


	//   ....[1]....
        /*020c*/ 	.word	0x00001440


	//   ....[2]....
        /*0210*/ 	.word	0x00001460


	//   ....[3]....
        /*0214*/ 	.word	0x00001540


	//   ....[4]....
        /*0218*/ 	.word	0x00001550


	//   ....[5]....
        /*021c*/ 	.word	0x00001560


	//   ....[6]....
        /*0220*/ 	.word	0x000015a0


	//   ....[7]....
        /*0224*/ 	.word	0x000015b0


	//   ....[8]....
        /*0228*/ 	.word	0x00001670


	//   ....[9]....
        /*022c*/ 	.word	0x00001760


	//   ....[10]....
        /*0230*/ 	.word	0x000017e0


	//   ....[11]....
        /*0234*/ 	.word	0x00001840


	//   ....[12]....
        /*0238*/ 	.word	0x000018e0


	//   ....[13]....
        /*023c*/ 	.word	0x00001900


	//   ....[14]....
        /*0240*/ 	.word	0x00001950


	//   ....[15]....
        /*0244*/ 	.word	0x000019d0


	//   ....[16]....
        /*0248*/ 	.word	0x000019f0


	//   ....[17]....
        /*024c*/ 	.word	0x00001a60


	//----- nvinfo : EIATTR_EXIT_INSTR_OFFSETS
	.align		4
.L_64:
        /*0250*/ 	.byte	0x04, 0x1c
        /*0252*/ 	.short	(.L_66 - .L_65)


	//   ....[0]....
.L_65:
        /*0254*/ 	.word	0x00003620


	//   ....[1]....
        /*0258*/ 	.word	0x00003650


	//----- nvinfo : EIATTR_REQNTID
	.align		4
.L_66:
        /*025c*/ 	.byte	0x04, 0x10
        /*025e*/ 	.short	(.L_68 - .L_67)
.L_67:
        /*0260*/ 	.word	0x00000080
        /*0264*/ 	.word	0x00000001
        /*0268*/ 	.word	0x00000001


	//----- nvinfo : EIATTR_CBANK_PARAM_SIZE
	.align		4
.L_68:
        /*026c*/ 	.byte	0x03, 0x19
        /*026e*/ 	.short	0x0088


	//----- nvinfo : EIATTR_PARAM_CBANK
	.align		4
        /*0270*/ 	.byte	0x04, 0x0a
        /*0272*/ 	.short	(.L_70 - .L_69)
	.align		4
.L_69:
        /*0274*/ 	.word	index@(.nv.constant0.attn_fwd)
        /*0278*/ 	.short	0x0210
        /*027a*/ 	.short	0x0088


	//----- nvinfo : EIATTR_SW_WAR
	.align		4
.L_70:
        /*027c*/ 	.byte	0x04, 0x36
        /*027e*/ 	.short	(.L_72 - .L_71)
.L_71:
        /*0280*/ 	.word	0x00000008
.L_72:


//--------------------- .nv.callgraph             --------------------------
	.section	.nv.callgraph,"",@"SHT_CUDA_CALLGRAPH"
	.align	4
	.sectionentsize	8
	.align		4
        /*0000*/ 	.word	0x00000000
	.align		4
        /*0004*/ 	.word	0xffffffff
	.align		4
        /*0008*/ 	.word	0x00000000
	.align		4
        /*000c*/ 	.word	0xfffffffe
	.align		4
        /*0010*/ 	.word	0x00000000
	.align		4
        /*0014*/ 	.word	0xfffffffd
	.align		4
        /*0018*/ 	.word	0x00000000
	.align		4
        /*001c*/ 	.word	0xfffffffc


//--------------------- .nv.constant4             --------------------------
	.section	.nv.constant4,"a",@progbits
	.align	8
	.align		8
.nv.constant4:
        /*0000*/ 	.dword	_$_str


//--------------------- .text.attn_fwd            --------------------------
	.section	.text.attn_fwd,"ax",@progbits
	.align	128
        .global         attn_fwd
        .type           attn_fwd,@function
        .size           attn_fwd,(.L_x_3 - attn_fwd)
        .other          attn_fwd,@"STO_CUDA_ENTRY STV_DEFAULT"
attn_fwd:
.text.attn_fwd:
[----:B------:R-:W-:Y:S01]  /*0000*/  LDC R1, c[0x0][0x28] ;  /* 0x00000a00ff017b82 */ /* 0x000fe20000000800 */
[----:B------:R-:W0:Y:S07]  /*0010*/  S2R R0, SR_TID.X ;  /* 0x0000000000007919 */ /* 0x000e2e0000002100 */
[----:B------:R-:W1:Y:S01]  /*0020*/  LDC R36, c[0x0][0x248] ;  /* 0x00009200ff247b82 */ /* 0x000e620000000800 */
[----:B------:R-:W-:Y:S01]  /*0030*/  ULDC.64 UR4, c[0x0][0x240] ;  /* 0x0000900000047ab9 */ /* 0x000fe20000000a00 */
[----:B------:R-:W-:Y:S01]  /*0040*/  ULDC.64 UR10, c[0x0][0x208] ;  /* 0x00008200000a7ab9 */ /* 0x000fe20000000a00 */
[----:B------:R-:W2:Y:S05]  /*0050*/  S2R R3, SR_CTAID.X ;  /* 0x0000000000037919 */ /* 0x000eaa0000002500 */
[----:B------:R-:W3:Y:S08]  /*0060*/  S2UR UR7, SR_CTAID.Y ;  /* 0x00000000000779c3 */ /* 0x000ef00000002600 */
[----:B------:R-:W4:Y:S01]  /*0070*/  LDC.64 R32, c[0x0][0x210] ;  /* 0x00008400ff207b82 */ /* 0x000f220000000a00 */
[----:B0-----:R-:W-:Y:S01]  /*0080*/  LOP3.LUT R52, R0, 0x1f, RZ, 0xc0, !PT ;  /* 0x0000001f00347812 */ /* 0x001fe200078ec0ff */
[----:B---3--:R-:W-:-:S04]  /*0090*/  UIMAD UR4, UR7, UR4, URZ ;  /* 0x00000004070472a4 */ /* 0x008fc8000f8e023f */
[----:B--2---:R-:W-:Y:S01]  /*00a0*/  IMAD R52, R3, 0x20, R52 ;  /* 0x0000002003347824 */ /* 0x004fe200078e0234 */
[----:B------:R-:W-:Y:S01]  /*00b0*/  SHF.R.U32.HI R3, RZ, 0x5, R0 ;  /* 0x00000005ff037819 */ /* 0x000fe20000011600 */
[----:B------:R-:W-:Y:S02]  /*00c0*/  USHF.L.U32 UR6, UR4, 0x1, URZ ;  /* 0x0000000104067899 */ /* 0x000fe4000800063f */
[----:B------:R-:W-:Y:S01]  /*00d0*/  IMAD R2, R52, UR5, RZ ;  /* 0x0000000534027c24 */ /* 0x000fe2000f8e02ff */
[----:B------:R-:W-:Y:S01]  /*00e0*/  SGXT.U32 R3, R3, 0x2 ;  /* 0x000000020303781a */ /* 0x000fe20000000000 */
[----:B------:R-:W-:-:S04]  /*00f0*/  UIMAD.WIDE UR4, UR4, 0x2, URZ ;  /* 0x00000002040478a5 */ /* 0x000fc8000f8e023f */
[----:B-1----:R-:W-:Y:S02]  /*0100*/  IMAD R4, R3, R36, RZ ;  /* 0x0000002403047224 */ /* 0x002fe400078e02ff */
[----:B------:R-:W-:Y:S02]  /*0110*/  IMAD.SHL.U32 R3, R2, 0x2, RZ ;  /* 0x0000000202037824 */ /* 0x000fe400078e00ff */
[----:B------:R-:W-:Y:S02]  /*0120*/  IMAD R5, R36, 0x4, R4 ;  /* 0x0000000424057824 */ /* 0x000fe400078e0204 */
[----:B------:R-:W-:Y:S01]  /*0130*/  IMAD.HI R2, R2, 0x2, RZ ;  /* 0x0000000202027827 */ /* 0x000fe200078e02ff */
[----:B----4-:R-:W-:Y:S02]  /*0140*/  IADD3 R32, P0, P1, R3, UR6, R32 ;  /* 0x0000000603207c10 */ /* 0x010fe4000f91e020 */
[----:B------:R-:W-:Y:S02]  /*0150*/  LEA R7, R36, R5, 0x2 ;  /* 0x0000000524077211 */ /* 0x000fe400078e10ff */
[----:B------:R-:W-:-:S02]  /*0160*/  IADD3.X R34, R2, UR5, R33, P0, P1 ;  /* 0x0000000502227c10 */ /* 0x000fc400087e2421 */
[-C--:B------:R-:W-:Y:S01]  /*0170*/  LEA R2, P0, R4, R32.reuse, 0x1 ;  /* 0x0000002004027211 */ /* 0x080fe200078008ff */
[----:B------:R-:W-:Y:S01]  /*0180*/  IMAD R9, R36, 0x4, R7 ;  /* 0x0000000424097824 */ /* 0x000fe200078e0207 */
[----:B------:R-:W-:Y:S02]  /*0190*/  LEA R6, P1, R7, R32, 0x1 ;  /* 0x0000002007067211 */ /* 0x000fe400078208ff */
[----:B------:R-:W-:Y:S01]  /*01a0*/  LEA.HI.X.SX32 R3, R4, R34, 0x1, P0 ;  /* 0x0000002204037211 */ /* 0x000fe200000f0eff */
[C---:B------:R-:W-:Y:S01]  /*01b0*/  IMAD R11, R36.reuse, 0x4, R9 ;  /* 0x00000004240b7824 */ /* 0x040fe200078e0209 */
[----:B------:R-:W-:Y:S02]  /*01c0*/  LEA R4, P0, R5, R32, 0x1 ;  /* 0x0000002005047211 */ /* 0x000fe400078008ff */
[-C--:B------:R-:W-:Y:S01]  /*01d0*/  LEA.HI.X.SX32 R7, R7, R34.reuse, 0x1, P1 ;  /* 0x0000002207077211 */ /* 0x080fe200008f0eff */
[C---:B------:R-:W-:Y:S01]  /*01e0*/  IMAD R12, R36.reuse, 0x4, R11 ;  /* 0x00000004240c7824 */ /* 0x040fe200078e020b */
[----:B------:R-:W-:Y:S01]  /*01f0*/  LEA.HI.X.SX32 R5, R5, R34, 0x1, P0 ;  /* 0x0000002205057211 */ /* 0x000fe200000f0eff */
[----:B------:R0:W2:Y:S03]  /*0200*/  LDG.E.U16 R20, desc[UR10][R2.64] ;  /* 0x0000000a02147981 */ /* 0x0000a6000c1e1500 */
[----:B------:R-:W-:Y:S01]  /*0210*/  LEA R13, R36, R12, 0x2 ;  /* 0x0000000c240d7211 */ /* 0x000fe200078e10ff */
[----:B------:R1:W3:Y:S01]  /*0220*/  LDG.E.U16 R22, desc[UR10][R6.64] ;  /* 0x0000000a06167981 */ /* 0x0002e2000c1e1500 */
[----:B------:R-:W-:-:S02]  /*0230*/  LEA R8, P0, R9, R32, 0x1 ;  /* 0x0000002009087211 */ /* 0x000fc400078008ff */
[----:B------:R-:W-:Y:S01]  /*0240*/  LEA R10, P1, R11, R32, 0x1 ;  /* 0x000000200b0a7211 */ /* 0x000fe200078208ff */
[----:B------:R-:W-:Y:S01]  /*0250*/  IMAD R14, R36, 0x4, R13 ;  /* 0x00000004240e7824 */ /* 0x000fe200078e020d */
[----:B------:R-:W-:Y:S01]  /*0260*/  LEA.HI.X.SX32 R9, R9, R34, 0x1, P0 ;  /* 0x0000002209097211 */ /* 0x000fe200000f0eff */
[----:B------:R4:W5:Y:S01]  /*0270*/  LDG.E.U16 R21, desc[UR10][R4.64] ;  /* 0x0000000a04157981 */ /* 0x000962000c1e1500 */
[----:B0-----:R-:W-:Y:S01]  /*0280*/  LEA R2, P0, R12, R32, 0x1 ;  /* 0x000000200c027211 */ /* 0x001fe200078008ff */
[----:B------:R-:W-:Y:S01]  /*0290*/  IMAD R15, R36, 0x4, R14 ;  /* 0x00000004240f7824 */ /* 0x000fe200078e020e */
[-C--:B------:R-:W-:Y:S01]  /*02a0*/  LEA.HI.X.SX32 R11, R11, R34.reuse, 0x1, P1 ;  /* 0x000000220b0b7211 */ /* 0x080fe200008f0eff */
[----:B------:R-:W5:Y:S01]  /*02b0*/  LDG.E.U16 R23, desc[UR10][R8.64] ;  /* 0x0000000a08177981 */ /* 0x000f62000c1e1500 */
[----:B------:R-:W-:Y:S01]  /*02c0*/  LEA.HI.X.SX32 R3, R12, R34, 0x1, P0 ;  /* 0x000000220c037211 */ /* 0x000fe200000f0eff */
[C---:B------:R-:W-:Y:S01]  /*02d0*/  IMAD R16, R36.reuse, 0x4, R15 ;  /* 0x0000000424107824 */ /* 0x040fe200078e020f */
[C---:B-1----:R-:W-:Y:S01]  /*02e0*/  LEA R6, P0, R13.reuse, R32, 0x1 ;  /* 0x000000200d067211 */ /* 0x042fe200078008ff */
[----:B------:R0:W5:Y:S03]  /*02f0*/  LDG.E.U16 R24, desc[UR10][R10.64] ;  /* 0x0000000a0a187981 */ /* 0x000166000c1e1500 */
[----:B------:R-:W-:Y:S01]  /*0300*/  LEA R17, R36, R16, 0x2 ;  /* 0x0000001024117211 */ /* 0x000fe200078e10ff */
[----:B------:R1:W5:Y:S01]  /*0310*/  LDG.E.U16 R25, desc[UR10][R2.64] ;  /* 0x0000000a02197981 */ /* 0x000362000c1e1500 */
[----:B------:R-:W-:-:S03]  /*0320*/  LEA.HI.X.SX32 R7, R13, R34, 0x1, P0 ;  /* 0x000000220d077211 */ /* 0x000fc600000f0eff */
[----:B------:R-:W-:Y:S01]  /*0330*/  IMAD R18, R36, 0x4, R17 ;  /* 0x0000000424127824 */ /* 0x000fe200078e0211 */
[----:B----4-:R-:W-:Y:S01]  /*0340*/  LEA R4, P0, R14, R32, 0x1 ;  /* 0x000000200e047211 */ /* 0x010fe200078008ff */
[----:B------:R-:W4:Y:S02]  /*0350*/  LDG.E.U16 R26, desc[UR10][R6.64] ;  /* 0x0000000a061a7981 */ /* 0x000f24000c1e1500 */
[----:B0-----:R-:W-:Y:S01]  /*0360*/  IMAD R11, R36, 0x4, R18 ;  /* 0x00000004240b7824 */ /* 0x001fe200078e0212 */
[----:B------:R-:W-:Y:S02]  /*0370*/  LEA.HI.X.SX32 R5, R14, R34, 0x1, P0 ;  /* 0x000000220e057211 */ /* 0x000fe400000f0eff */
[-C--:B------:R-:W-:Y:S01]  /*0380*/  LEA R8, P0, R17, R32.reuse, 0x1 ;  /* 0x0000002011087211 */ /* 0x080fe200078008ff */
[----:B------:R-:W-:Y:S01]  /*0390*/  IMAD R19, R36, 0x4, R11 ;  /* 0x0000000424137824 */ /* 0x000fe200078e020b */
[----:B------:R-:W-:Y:S01]  /*03a0*/  LEA R12, P1, R15, R32, 0x1 ;  /* 0x000000200f0c7211 */ /* 0x000fe200078208ff */
[----:B------:R-:W4:Y:S01]  /*03b0*/  LDG.E.U16 R27, desc[UR10][R4.64] ;  /* 0x0000000a041b7981 */ /* 0x000f22000c1e1500 */
[----:B------:R-:W-:-:S02]  /*03c0*/  LEA.HI.X.SX32 R9, R17, R34, 0x1, P0 ;  /* 0x0000002211097211 */ /* 0x000fc400000f0eff */
[----:B------:R-:W-:Y:S02]  /*03d0*/  LEA R10, P0, R11, R32, 0x1 ;  /* 0x000000200b0a7211 */ /* 0x000fe400078008ff */
[C---:B-1----:R-:W-:Y:S01]  /*03e0*/  LEA R3, R36.reuse, R19, 0x2 ;  /* 0x0000001324037211 */ /* 0x042fe200078e10ff */
[----:B------:R0:W4:Y:S01]  /*03f0*/  LDG.E.U16 R30, desc[UR10][R8.64] ;  /* 0x0000000a081e7981 */ /* 0x000122000c1e1500 */
[-C--:B------:R-:W-:Y:S02]  /*0400*/  LEA.HI.X.SX32 R13, R15, R34.reuse, 0x1, P1 ;  /* 0x000000220f0d7211 */ /* 0x080fe400008f0eff */
[----:B------:R-:W-:Y:S02]  /*0410*/  LEA.HI.X.SX32 R11, R11, R34, 0x1, P0 ;  /* 0x000000220b0b7211 */ /* 0x000fe400000f0eff */
[CC--:B------:R-:W-:Y:S01]  /*0420*/  LEA R14, P1, R3.reuse, R32.reuse, 0x1 ;  /* 0x00000020030e7211 */ /* 0x0c0fe200078208ff */
[----:B------:R-:W-:Y:S01]  /*0430*/  IMAD R17, R36, 0x4, R3 ;  /* 0x0000000424117824 */ /* 0x000fe200078e0203 */
[C---:B------:R-:W-:Y:S01]  /*0440*/  LEA R2, P0, R16.reuse, R32, 0x1 ;  /* 0x0000002010027211 */ /* 0x040fe200078008ff */
[----:B------:R1:W4:Y:S01]  /*0450*/  LDG.E.U16 R28, desc[UR10][R12.64] ;  /* 0x0000000a0c1c7981 */ /* 0x000322000c1e1500 */
[-C--:B------:R-:W-:Y:S01]  /*0460*/  LEA.HI.X.SX32 R15, R3, R34.reuse, 0x1, P1 ;  /* 0x00000022030f7211 */ /* 0x080fe200008f0eff */
[----:B0-----:R-:W0:Y:S01]  /*0470*/  LDC R9, c[0x0][0x280] ;  /* 0x0000a000ff097b82 */ /* 0x001e220000000800 */
[----:B------:R-:W-:Y:S01]  /*0480*/  LEA.HI.X.SX32 R3, R16, R34, 0x1, P0 ;  /* 0x0000002210037211 */ /* 0x000fe200000f0eff */
[----:B------:R-:W4:Y:S01]  /*0490*/  LDG.E.U16 R10, desc[UR10][R10.64] ;  /* 0x0000000a0a0a7981 */ /* 0x000f22000c1e1500 */
[----:B------:R-:W-:-:S02]  /*04a0*/  LEA R4, P0, R18, R32, 0x1 ;  /* 0x0000002012047211 */ /* 0x000fc400078008ff */
[----:B------:R-:W-:Y:S01]  /*04b0*/  LEA R6, P1, R19, R32, 0x1 ;  /* 0x0000002013067211 */ /* 0x000fe200078208ff */
[----:B------:R-:W4:Y:S01]  /*04c0*/  LDG.E.U16 R14, desc[UR10][R14.64] ;  /* 0x0000000a0e0e7981 */ /* 0x000f22000c1e1500 */
[----:B------:R-:W-:Y:S02]  /*04d0*/  LEA.HI.X.SX32 R5, R18, R34, 0x1, P0 ;  /* 0x0000002212057211 */ /* 0x000fe400000f0eff */
[----:B-1----:R-:W-:Y:S01]  /*04e0*/  LEA R12, P0, R17, R32, 0x1 ;  /* 0x00000020110c7211 */ /* 0x002fe200078008ff */
[----:B------:R1:W4:Y:S01]  /*04f0*/  LDG.E.U16 R3, desc[UR10][R2.64] ;  /* 0x0000000a02037981 */ /* 0x000322000c1e1500 */
[-C--:B------:R-:W-:Y:S02]  /*0500*/  LEA.HI.X.SX32 R7, R19, R34.reuse, 0x1, P1 ;  /* 0x0000002213077211 */ /* 0x080fe400008f0eff */
[----:B------:R-:W-:Y:S01]  /*0510*/  LEA.HI.X.SX32 R13, R17, R34, 0x1, P0 ;  /* 0x00000022110d7211 */ /* 0x000fe200000f0eff */
[----:B------:R0:W4:Y:S04]  /*0520*/  LDG.E.U16 R5, desc[UR10][R4.64] ;  /* 0x0000000a04057981 */ /* 0x000128000c1e1500 */
[----:B------:R-:W4:Y:S04]  /*0530*/  LDG.E.U16 R7, desc[UR10][R6.64] ;  /* 0x0000000a06077981 */ /* 0x000f28000c1e1500 */
[----:B------:R-:W4:Y:S01]  /*0540*/  LDG.E.U16 R13, desc[UR10][R12.64] ;  /* 0x0000000a0c0d7981 */ /* 0x000f22000c1e1500 */
[----:B------:R-:W0:Y:S01]  /*0550*/  S2UR UR6, SR_CgaCtaId ;  /* 0x00000000000679c3 */ /* 0x000e220000008800 */
[----:B------:R-:W-:-:S02]  /*0560*/  LOP3.LUT R8, R0, 0x3f, RZ, 0xc0, !PT ;  /* 0x0000003f00087812 */ /* 0x000fc400078ec0ff */
[----:B------:R-:W-:Y:S01]  /*0570*/  SHF.R.S32.HI R51, RZ, 0x6, R0 ;  /* 0x00000006ff337819 */ /* 0x000fe20000011400 */
[----:B------:R-:W-:Y:S02]  /*0580*/  UMOV UR4, 0x400 ;  /* 0x0000040000047882 */ /* 0x000fe40000000000 */
[----:B-1----:R-:W-:Y:S01]  /*0590*/  IMAD.SHL.U32 R2, R8, 0x2, RZ ;  /* 0x0000000208027824 */ /* 0x002fe200078e00ff */
[----:B------:R-:W-:Y:S02]  /*05a0*/  SGXT R51, R51, 0x1 ;  /* 0x000000013333781a */ /* 0x000fe40000000200 */
[----:B0-----:R-:W-:Y:S02]  /*05b0*/  ISETP.GE.AND P0, PT, R9, 0x1, PT ;  /* 0x000000010900780c */ /* 0x001fe40003f06270 */
[----:B------:R-:W-:-:S04]  /*05c0*/  LOP3.LUT R51, R2, 0x90, R51, 0x78, !PT ;  /* 0x0000009002337812 */ /* 0x000fc800078e7833 */
[----:B------:R-:W-:Y:S01]  /*05d0*/  LOP3.LUT R50, R51, 0x20, RZ, 0x3c, !PT ;  /* 0x0000002033327812 */ /* 0x000fe200078e3cff */
[----:B------:R-:W-:Y:S01]  /*05e0*/  ULEA UR6, UR6, UR4, 0x18 ;  /* 0x0000000406067291 */ /* 0x000fe2000f8ec03f */
[----:B------:R-:W-:Y:S01]  /*05f0*/  LOP3.LUT R2, R0, 0x60, RZ, 0xc0, !PT ;  /* 0x0000006000027812 */ /* 0x000fe200078ec0ff */
[----:B------:R-:W-:Y:S01]  /*0600*/  IMAD.MOV.U32 R49, RZ, RZ, 0x3f800000 ;  /* 0x3f800000ff317424 */ /* 0x000fe200078e00ff */
[----:B------:R-:W-:Y:S01]  /*0610*/  MOV R44, 0xff800000 ;  /* 0xff800000002c7802 */ /* 0x000fe20000000f00 */
[----:B------:R-:W-:Y:S01]  /*0620*/  IMAD.MOV.U32 R45, RZ, RZ, -0x800000 ;  /* 0xff800000ff2d7424 */ /* 0x000fe200078e00ff */
[----:B------:R-:W-:Y:S01]  /*0630*/  MOV R48, 0x3f800000 ;  /* 0x3f80000000307802 */ /* 0x000fe20000000f00 */
[----:B------:R-:W-:Y:S01]  /*0640*/  IMAD.MOV.U32 R46, RZ, RZ, -0x800000 ;  /* 0xff800000ff2e7424 */ /* 0x000fe200078e00ff */
[----:B------:R-:W-:Y:S01]  /*0650*/  CS2R R36, SRZ ;  /* 0x0000000000247805 */ /* 0x000fe2000001ff00 */
[----:B------:R-:W-:Y:S01]  /*0660*/  IMAD.MOV.U32 R47, RZ, RZ, -0x800000 ;  /* 0xff800000ff2f7424 */ /* 0x000fe200078e00ff */
[----:B------:R-:W-:Y:S01]  /*0670*/  CS2R R38, SRZ ;  /* 0x0000000000267805 */ /* 0x000fe2000001ff00 */
[----:B------:R-:W-:Y:S01]  /*0680*/  IMAD.MOV.U32 R15, RZ, RZ, 0x3f800000 ;  /* 0x3f800000ff0f7424 */ /* 0x000fe200078e00ff */
[----:B------:R-:W-:-:S02]  /*0690*/  CS2R R32, SRZ ;  /* 0x0000000000207805 */ /* 0x000fc4000001ff00 */
[----:B------:R-:W-:Y:S02]  /*06a0*/  CS2R R34, SRZ ;  /* 0x0000000000227805 */ /* 0x000fe4000001ff00 */
[----:B------:R-:W-:Y:S02]  /*06b0*/  CS2R R16, SRZ ;  /* 0x0000000000107805 */ /* 0x000fe4000001ff00 */
[----:B------:R-:W-:Y:S01]  /*06c0*/  CS2R R18, SRZ ;  /* 0x0000000000127805 */ /* 0x000fe2000001ff00 */
[----:B------:R-:W-:Y:S01]  /*06d0*/  IMAD.SHL.U32 R4, R0, 0x2, RZ ;  /* 0x0000000200047824 */ /* 0x000fe200078e00ff */
[----:B--2---:R-:W-:Y:S04]  /*06e0*/  STS.U16 [R51+UR6], R20 ;  /* 0x0000001433007988 */ /* 0x004fe80008000406 */
[----:B---3--:R-:W-:Y:S04]  /*06f0*/  STS.U16 [R51+UR6+0x200], R22 ;  /* 0x0002001633007988 */ /* 0x008fe80008000406 */
[----:B-----5:R-:W-:Y:S04]  /*0700*/  STS.U16 [R51+UR6+0x400], R24 ;  /* 0x0004001833007988 */ /* 0x020fe80008000406 */
[----:B----4-:R-:W-:Y:S04]  /*0710*/  STS.U16 [R51+UR6+0x600], R26 ;  /* 0x0006001a33007988 */ /* 0x010fe80008000406 */
[----:B------:R0:W-:Y:S04]  /*0720*/  STS.U16 [R51+UR6+0xa00], R30 ;  /* 0x000a001e33007988 */ /* 0x0001e80008000406 */
[----:B------:R1:W-:Y:S04]  /*0730*/  STS.U16 [R51+UR6+0x800], R28 ;  /* 0x0008001c33007988 */ /* 0x0003e80008000406 */
[----:B------:R-:W-:Y:S04]  /*0740*/  STS.U16 [R51+UR6+0xc00], R10 ;  /* 0x000c000a33007988 */ /* 0x000fe80008000406 */
[----:B------:R2:W-:Y:S01]  /*0750*/  STS.U16 [R51+UR6+0xe00], R14 ;  /* 0x000e000e33007988 */ /* 0x0005e20008000406 */
[----:B0-----:R-:W-:-:S03]  /*0760*/  CS2R R30, SRZ ;  /* 0x00000000001e7805 */ /* 0x001fc6000001ff00 */
[----:B------:R-:W-:Y:S01]  /*0770*/  STS.U16 [R50+UR6+0x100], R21 ;  /* 0x0001001532007988 */ /* 0x000fe20008000406 */
[----:B-1----:R-:W-:-:S03]  /*0780*/  CS2R R28, SRZ ;  /* 0x00000000001c7805 */ /* 0x002fc6000001ff00 */
[----:B------:R-:W-:Y:S04]  /*0790*/  STS.U16 [R50+UR6+0x300], R23 ;  /* 0x0003001732007988 */ /* 0x000fe80008000406 */
[----:B------:R-:W-:Y:S01]  /*07a0*/  STS.U16 [R50+UR6+0x500], R25 ;  /* 0x0005001932007988 */ /* 0x000fe20008000406 */
[----:B--2---:R-:W-:-:S03]  /*07b0*/  IMAD.MOV.U32 R14, RZ, RZ, 0x3f800000 ;  /* 0x3f800000ff0e7424 */ /* 0x004fc600078e00ff */
[----:B------:R-:W-:Y:S04]  /*07c0*/  STS.U16 [R50+UR6+0x700], R27 ;  /* 0x0007001b32007988 */ /* 0x000fe80008000406 */
[----:B------:R0:W-:Y:S04]  /*07d0*/  STS.U16 [R50+UR6+0x900], R3 ;  /* 0x0009000332007988 */ /* 0x0001e80008000406 */
[----:B------:R1:W-:Y:S04]  /*07e0*/  STS.U16 [R50+UR6+0xb00], R5 ;  /* 0x000b000532007988 */ /* 0x0003e80008000406 */
[----:B------:R-:W-:Y:S04]  /*07f0*/  STS.U16 [R50+UR6+0xd00], R7 ;  /* 0x000d000732007988 */ /* 0x000fe80008000406 */
[----:B------:R2:W-:Y:S01]  /*0800*/  STS.U16 [R50+UR6+0xf00], R13 ;  /* 0x000f000d32007988 */ /* 0x0005e20008000406 */
[----:B0-----:R-:W-:-:S02]  /*0810*/  LOP3.LUT R3, R0, 0x7, RZ, 0xc0, !PT ;  /* 0x0000000700037812 */ /* 0x001fc400078ec0ff */
[----:B-1----:R-:W-:Y:S02]  /*0820*/  SHF.L.U32 R5, R2, 0x3, RZ ;  /* 0x0000000302057819 */ /* 0x002fe400000006ff */
[----:B--2---:R-:W-:Y:S01]  /*0830*/  LOP3.LUT R13, R0, 0x7f, RZ, 0xc0, !PT ;  /* 0x0000007f000d7812 */ /* 0x004fe200078ec0ff */
[----:B------:R-:W-:Y:S06]  /*0840*/  @!P0 BRA `(.L_x_0) ;  /* 0x0000001400f08947 */ /* 0x000fec0003800000 */
[----:B------:R-:W0:Y:S01]  /*0850*/  LDC.64 R6, c[0x0][0x250] ;  /* 0x00009400ff067b82 */ /* 0x000e220000000a00 */
[C---:B------:R-:W-:Y:S01]  /*0860*/  LOP3.LUT P0, RZ, R0.reuse, 0x3, RZ, 0xc0, !PT ;  /* 0x0000000300ff7812 */ /* 0x040fe2000780c0ff */
[C---:B------:R-:W-:Y:S01]  /*0870*/  IMAD.SHL.U32 R2, R0.reuse, 0x8, RZ ;  /* 0x0000000800027824 */ /* 0x040fe200078e00ff */
[C---:B------:R-:W-:Y:S01]  /*0880*/  LOP3.LUT P1, RZ, R0.reuse, 0x1, RZ, 0xc0, !PT ;  /* 0x0000000100ff7812 */ /* 0x040fe2000782c0ff */
[----:B------:R-:W-:Y:S01]  /*0890*/  IMAD.SHL.U32 R9, R3, 0x10, RZ ;  /* 0x0000001003097824 */ /* 0x000fe200078e00ff */
[----:B------:R-:W-:Y:S01]  /*08a0*/  LOP3.LUT R10, R0, 0x20, RZ, 0xc0, !PT ;  /* 0x00000020000a7812 */ /* 0x000fe200078ec0ff */
[----:B------:R-:W-:Y:S01]  /*08b0*/  ULDC UR4, c[0x0][0x258] ;  /* 0x0000960000047ab9 */ /* 0x000fe20000000800 */
[C---:B------:R-:W-:Y:S01]  /*08c0*/  ISETP.GE.U32.AND P2, PT, R13.reuse, 0x40, PT ;  /* 0x000000400d00780c */ /* 0x040fe20003f46070 */
[----:B------:R-:W-:Y:S01]  /*08d0*/  IMAD R8, R8, UR4, RZ ;  /* 0x0000000408087c24 */ /* 0x000fe2000f8e02ff */
[----:B------:R-:W-:Y:S01]  /*08e0*/  ISETP.LT.U32.AND P0, PT, R13, 0x40, !P0 ;  /* 0x000000400d00780c */ /* 0x000fe20004701070 */
[--C-:B------:R-:W-:Y:S01]  /*08f0*/  IMAD R12, R3, 0x4, R10.reuse ;  /* 0x00000004030c7824 */ /* 0x100fe200078e020a */
[----:B------:R-:W-:Y:S01]  /*0900*/  ISETP.LT.U32.AND P1, PT, R13, 0x40, !P1 ;  /* 0x000000400d00780c */ /* 0x000fe20004f21070 */
[----:B------:R-:W1:Y:S01]  /*0910*/  LDC R19, c[0x0][0x268] ;  /* 0x00009a00ff137b82 */ /* 0x000e620000000800 */
[----:B------:R-:W-:Y:S01]  /*0920*/  SHF.R.U32.HI R13, RZ, 0x1, R10 ;  /* 0x00000001ff0d7819 */ /* 0x000fe2000001160a */
[----:B------:R-:W-:Y:S01]  /*0930*/  ULDC.64 UR4, c[0x0][0x218] ;  /* 0x0000860000047ab9 */ /* 0x000fe20000000a00 */
[--C-:B------:R-:W-:Y:S01]  /*0940*/  SHF.R.S32.HI R11, RZ, 0x2, R0.reuse ;  /* 0x00000002ff0b7819 */ /* 0x100fe20000011400 */
[----:B------:R-:W-:Y:S01]  /*0950*/  IMAD.MOV.U32 R49, RZ, RZ, 0x3f800000 ;  /* 0x3f800000ff317424 */ /* 0x000fe200078e00ff */
[----:B------:R-:W-:Y:S01]  /*0960*/  SHF.R.U32.HI R10, RZ, 0x6, R0 ;  /* 0x00000006ff0a7819 */ /* 0x000fe20000011600 */
[----:B------:R-:W-:Y:S01]  /*0970*/  IMAD.MOV.U32 R56, RZ, RZ, -0x800000 ;  /* 0xff800000ff387424 */ /* 0x000fe200078e00ff */
[----:B------:R-:W-:Y:S01]  /*0980*/  LOP3.LUT R2, R2, 0x30, RZ, 0xc0, !PT ;  /* 0x0000003002027812 */ /* 0x000fe200078ec0ff */
[----:B------:R-:W2:Y:S01]  /*0990*/  LDC.64 R60, c[0x0][0x220] ;  /* 0x00008800ff3c7b82 */ /* 0x000ea20000000a00 */
[--C-:B------:R-:W-:Y:S01]  /*09a0*/  LOP3.LUT R9, R9, 0x30, R4.reuse, 0x78, !PT ;  /* 0x0000003009097812 */ /* 0x100fe200078e7804 */
[----:B------:R-:W-:Y:S01]  /*09b0*/  IMAD.MOV.U32 R55, RZ, RZ, -0x800000 ;  /* 0xff800000ff377424 */ /* 0x000fe200078e00ff */
[----:B------:R-:W-:Y:S01]  /*09c0*/  SGXT R11, R11, 0x1 ;  /* 0x000000010b0b781a */ /* 0x000fe20000000200 */
[----:B0-----:R-:W-:Y:S01]  /*09d0*/  IMAD R6, R6, UR7, RZ ;  /* 0x0000000706067c24 */ /* 0x001fe2000f8e02ff */
[----:B------:R-:W-:Y:S01]  /*09e0*/  SGXT.U32 R10, R10, 0x1 ;  /* 0x000000010a0a781a */ /* 0x000fe20000000000 */
[----:B------:R-:W-:Y:S01]  /*09f0*/  IMAD.MOV.U32 R53, RZ, RZ, -0x800000 ;  /* 0xff800000ff357424 */ /* 0x000fe200078e00ff */
[----:B------:R-:W-:Y:S01]  /*0a00*/  LEA R3, R3, R2, 0x6 ;  /* 0x0000000203037211 */ /* 0x000fe200078e30ff */
[----:B------:R-:W-:Y:S01]  /*0a10*/  IMAD.U32 R2, R12, 0x20, R9 ;  /* 0x000000200c027824 */ /* 0x000fe200078e0009 */
[----:B------:R-:W-:Y:S01]  /*0a20*/  LOP3.LUT R12, R11, 0x90, RZ, 0xc0, !PT ;  /* 0x000000900b0c7812 */ /* 0x000fe200078ec0ff */
[----:B------:R-:W-:Y:S01]  /*0a30*/  IMAD.SHL.U32 R9, R0, 0x20, RZ ;  /* 0x0000002000097824 */ /* 0x000fe200078e00ff */
[----:B------:R-:W-:Y:S01]  /*0a40*/  LOP3.LUT R18, R3, 0x10, R4, 0x78, !PT ;  /* 0x0000001003127812 */ /* 0x000fe200078e7804 */
[----:B------:R-:W-:Y:S01]  /*0a50*/  IMAD R10, R10, R7, RZ ;  /* 0x000000070a0a7224 */ /* 0x000fe200078e02ff */
[----:B------:R-:W-:Y:S01]  /*0a60*/  LOP3.LUT R5, R12, R5, RZ, 0xfc, !PT ;  /* 0x000000050c057212 */ /* 0x000fe200078efcff */
[----:B------:R-:W-:Y:S01]  /*0a70*/  IMAD.MOV.U32 R48, RZ, RZ, 0x3f800000 ;  /* 0x3f800000ff307424 */ /* 0x000fe200078e00ff */
[----:B------:R-:W-:-:S02]  /*0a80*/  LOP3.LUT R11, R9, 0x360, RZ, 0xc0, !PT ;  /* 0x00000360090b7812 */ /* 0x000fc400078ec0ff */
[----:B------:R-:W-:Y:S02]  /*0a90*/  CS2R R36, SRZ ;  /* 0x0000000000247805 */ /* 0x000fe4000001ff00 */
[C---:B------:R-:W-:Y:S02]  /*0aa0*/  LOP3.LUT R14, R12.reuse, R13, RZ, 0x3c, !PT ;  /* 0x0000000d0c0e7212 */ /* 0x040fe400078e3cff */
[----:B------:R-:W-:Y:S02]  /*0ab0*/  CS2R R38, SRZ ;  /* 0x0000000000267805 */ /* 0x000fe4000001ff00 */
[----:B------:R-:W-:Y:S01]  /*0ac0*/  LOP3.LUT R15, R12, 0x160, R9, 0xf8, !PT ;  /* 0x000001600c0f7812 */ /* 0x000fe200078ef809 */
[----:B------:R-:W-:Y:S01]  /*0ad0*/  IMAD R12, R7, 0x2, R10 ;  /* 0x00000002070c7824 */ /* 0x000fe200078e020a */
[----:B------:R-:W-:Y:S02]  /*0ae0*/  LOP3.LUT R9, R9, 0x60, RZ, 0xc0, !PT ;  /* 0x0000006009097812 */ /* 0x000fe400078ec0ff */
[----:B------:R-:W-:-:S02]  /*0af0*/  CS2R R32, SRZ ;  /* 0x0000000000207805 */ /* 0x000fc4000001ff00 */
[----:B------:R-:W-:Y:S01]  /*0b00*/  IADD3 R3, R14, UR6, R11 ;  /* 0x000000060e037c10 */ /* 0x000fe2000fffe00b */
[----:B------:R-:W-:Y:S01]  /*0b10*/  IMAD R14, R7, 0x2, R12 ;  /* 0x00000002070e7824 */ /* 0x000fe200078e020c */
[----:B------:R-:W-:Y:S01]  /*0b20*/  LOP3.LUT R13, R5, 0x10, R4, 0x78, !PT ;  /* 0x00000010050d7812 */ /* 0x000fe200078e7804 */
[C---:B------:R-:W-:Y:S01]  /*0b30*/  IMAD.SHL.U32 R5, R8.reuse, 0x2, RZ ;  /* 0x0000000208057824 */ /* 0x040fe200078e00ff */
[----:B------:R-:W-:Y:S01]  /*0b40*/  IADD3 R16, R9, UR6, RZ ;  /* 0x0000000609107c10 */ /* 0x000fe2000fffe0ff */
[----:B------:R-:W-:Y:S01]  /*0b50*/  IMAD.HI R9, R8, 0x2, RZ ;  /* 0x0000000208097827 */ /* 0x000fe200078e02ff */
[----:B------:R-:W-:Y:S02]  /*0b60*/  LOP3.LUT R11, R0, 0x10, RZ, 0xc0, !PT ;  /* 0x00000010000b7812 */ /* 0x000fe400078ec0ff */
[----:B------:R-:W-:Y:S02]  /*0b70*/  CS2R R34, SRZ ;  /* 0x0000000000227805 */ /* 0x000fe4000001ff00 */
[C---:B------:R-:W-:Y:S01]  /*0b80*/  SHF.L.U32 R4, R6.reuse, 0x1, RZ ;  /* 0x0000000106047819 */ /* 0x040fe200000006ff */
[----:B------:R-:W-:Y:S01]  /*0b90*/  IMAD R8, R7, 0x2, R14 ;  /* 0x0000000207087824 */ /* 0x000fe200078e020e */
[----:B------:R-:W-:Y:S01]  /*0ba0*/  MOV R54, 0xff800000 ;  /* 0xff80000000367802 */ /* 0x000fe20000000f00 */
[----:B------:R-:W-:Y:S01]  /*0bb0*/  IMAD R20, R11, 0x40, R16 ;  /* 0x000000400b147824 */ /* 0x000fe200078e0210 */
[----:B------:R-:W-:Y:S01]  /*0bc0*/  IADD3 R75, P3, P4, R5, UR4, R4 ;  /* 0x00000004054b7c10 */ /* 0x000fe2000fc7e004 */
[----:B------:R-:W-:Y:S01]  /*0bd0*/  IMAD.HI R6, R6, 0x2, RZ ;  /* 0x0000000206067827 */ /* 0x000fe200078e02ff */
[----:B------:R-:W-:-:S02]  /*0be0*/  LEA R16, R7, R8, 0x1 ;  /* 0x0000000807107211 */ /* 0x000fc400078e08ff */
[----:B------:R-:W-:Y:S02]  /*0bf0*/  CS2R R28, SRZ ;  /* 0x00000000001c7805 */ /* 0x000fe4000001ff00 */
[-C--:B------:R-:W-:Y:S01]  /*0c00*/  LEA R82, P6, R8, R75.reuse, 0x1 ;  /* 0x0000004b08527211 */ /* 0x080fe200078c08ff */
[----:B------:R-:W-:Y:S01]  /*0c10*/  IMAD R4, R11, 0x20, R18 ;  /* 0x000000200b047824 */ /* 0x000fe200078e0212 */
[----:B------:R-:W-:Y:S01]  /*0c20*/  LEA R18, R7, R16, 0x1 ;  /* 0x0000001007127211 */ /* 0x000fe200078e08ff */
[----:B------:R-:W-:Y:S01]  /*0c30*/  IMAD.IADD R5, R13, 0x1, R20 ;  /* 0x000000010d057824 */ /* 0x000fe200078e0214 */
[----:B------:R-:W-:Y:S01]  /*0c40*/  IADD3.X R17, R9, UR5, R6, P3, P4 ;  /* 0x0000000509117c10 */ /* 0x000fe20009fe8406 */
[----:B------:R-:W-:Y:S01]  /*0c50*/  ULDC.64 UR4, c[0x0][0x260] ;  /* 0x0000980000047ab9 */ /* 0x000fe20000000a00 */
[----:B------:R-:W-:Y:S01]  /*0c60*/  SHF.R.U32.HI R6, RZ, 0x4, R0 ;  /* 0x00000004ff067819 */ /* 0x000fe20000011600 */
[C---:B------:R-:W-:Y:S01]  /*0c70*/  IMAD R20, R7.reuse, 0x2, R18 ;  /* 0x0000000207147824 */ /* 0x040fe200078e0212 */
[----:B------:R-:W-:Y:S01]  /*0c80*/  LOP3.LUT R9, R0, 0xf, RZ, 0xc0, !PT ;  /* 0x0000000f00097812 */ /* 0x000fe200078ec0ff */
[----:B------:R-:W-:Y:S01]  /*0c90*/  UIMAD UR4, UR7, UR4, URZ ;  /* 0x00000004070472a4 */ /* 0x000fe2000f8e023f */
[----:B------:R-:W-:Y:S01]  /*0ca0*/  SGXT.U32 R6, R6, 0x3 ;  /* 0x000000030606781a */ /* 0x000fe20000000000 */
[----:B------:R-:W-:Y:S01]  /*0cb0*/  IMAD R7, R7, 0x2, R20 ;  /* 0x0000000207077824 */ /* 0x000fe200078e0214 */
[-C--:B------:R-:W-:Y:S01]  /*0cc0*/  LEA R88, P3, R10, R75.reuse, 0x1 ;  /* 0x0000004b0a587211 */ /* 0x080fe200078608ff */
[----:B------:R-:W-:Y:S01]  /*0cd0*/  IMAD R9, R9, UR5, RZ ;  /* 0x0000000509097c24 */ /* 0x000fe2000f8e02ff */
[----:B------:R-:W-:Y:S01]  /*0ce0*/  LEA R86, P4, R12, R75, 0x1 ;  /* 0x0000004b0c567211 */ /* 0x000fe200078808ff */
[----:B-1----:R-:W-:Y:S01]  /*0cf0*/  IMAD R13, R6, R19, RZ ;  /* 0x00000013060d7224 */ /* 0x002fe200078e02ff */
[----:B------:R-:W-:Y:S01]  /*0d00*/  LEA R84, P5, R14, R75, 0x1 ;  /* 0x0000004b0e547211 */ /* 0x000fe200078a08ff */
[----:B------:R-:W-:Y:S01]  /*0d10*/  USHF.L.U32 UR8, UR4, 0x1, URZ ;  /* 0x0000000104087899 */ /* 0x000fe2000800063f */
[----:B------:R-:W-:Y:S01]  /*0d20*/  LEA.HI.X.SX32 R83, R8, R17, 0x1, P6 ;  /* 0x0000001108537211 */ /* 0x000fe200030f0eff */
[----:B------:R-:W-:Y:S01]  /*0d30*/  UIMAD.WIDE UR4, UR4, 0x2, URZ ;  /* 0x00000002040478a5 */ /* 0x000fe2000f8e023f */
[----:B------:R-:W-:Y:S01]  /*0d40*/  LOP3.LUT R6, R15, 0x10, R0, 0x78, !PT ;  /* 0x000000100f067812 */ /* 0x000fe200078e7800 */
[----:B------:R-:W-:Y:S01]  /*0d50*/  IMAD R15, R19, 0x8, R13 ;  /* 0x00000008130f7824 */ /* 0x000fe200078e020d */
[----:B------:R-:W-:Y:S01]  /*0d60*/  LEA R74, P6, R7, R75, 0x1 ;  /* 0x0000004b074a7211 */ /* 0x000fe200078c08ff */
[----:B------:R-:W-:Y:S01]  /*0d70*/  IMAD.HI R8, R9, 0x2, RZ ;  /* 0x0000000209087827 */ /* 0x000fe200078e02ff */
[----:B------:R-:W-:-:S02]  /*0d80*/  LEA.HI.X.SX32 R89, R10, R17, 0x1, P3 ;  /* 0x000000110a597211 */ /* 0x000fc400018f0eff */
[----:B------:R-:W-:Y:S02]  /*0d90*/  CS2R R30, SRZ ;  /* 0x00000000001e7805 */ /* 0x000fe4000001ff00 */
[-C--:B------:R-:W-:Y:S01]  /*0da0*/  LEA.HI.X.SX32 R87, R12, R17.reuse, 0x1, P4 ;  /* 0x000000110c577211 */ /* 0x080fe200020f0eff */
[----:B------:R-:W-:Y:S01]  /*0db0*/  UMOV UR4, URZ ;  /* 0x0000003f00047c82 */ /* 0x000fe20008000000 */
[----:B------:R-:W-:Y:S01]  /*0dc0*/  LEA.HI.X.SX32 R85, R14, R17, 0x1, P5 ;  /* 0x000000110e557211 */ /* 0x000fe200028f0eff */
[----:B------:R-:W-:Y:S01]  /*0dd0*/  IMAD.MOV.U32 R14, RZ, RZ, 0x3f800000 ;  /* 0x3f800000ff0e7424 */ /* 0x000fe200078e00ff */
[-C--:B------:R-:W-:Y:S01]  /*0de0*/  LEA R80, P3, R16, R75.reuse, 0x1 ;  /* 0x0000004b10507211 */ /* 0x080fe200078608ff */
[----:B------:R-:W-:Y:S01]  /*0df0*/  ULDC UR9, c[0x0][0x238] ;  /* 0x00008e0000097ab9 */ /* 0x000fe20000000800 */
[-C--:B------:R-:W-:Y:S02]  /*0e00*/  LEA R78, P4, R18, R75.reuse, 0x1 ;  /* 0x0000004b124e7211 */ /* 0x080fe400078808ff */
[----:B------:R-:W-:-:S02]  /*0e10*/  LEA R76, P5, R20, R75, 0x1 ;  /* 0x0000004b144c7211 */ /* 0x000fc400078a08ff */
[----:B------:R-:W-:Y:S02]  /*0e20*/  LEA.HI R0, R0, 0x38, RZ, 0x1c ;  /* 0x0000003800007811 */ /* 0x000fe400078fe0ff */
[----:B------:R-:W-:Y:S01]  /*0e30*/  LEA.HI.X.SX32 R75, R7, R17, 0x1, P6 ;  /* 0x00000011074b7211 */ /* 0x000fe200030f0eff */
[----:B------:R-:W-:Y:S01]  /*0e40*/  IMAD R7, R19, 0x8, R15 ;  /* 0x0000000813077824 */ /* 0x000fe200078e020f */
[----:B------:R-:W-:Y:S01]  /*0e50*/  SHF.L.U32 R11, R9, 0x1, RZ ;  /* 0x00000001090b7819 */ /* 0x000fe200000006ff */
[----:B------:R-:W-:Y:S01]  /*0e60*/  IMAD R10, R0, R19, RZ ;  /* 0x00000013000a7224 */ /* 0x000fe200078e02ff */
[-C--:B------:R-:W-:Y:S02]  /*0e70*/  LEA.HI.X.SX32 R81, R16, R17.reuse, 0x1, P3 ;  /* 0x0000001110517211 */ /* 0x080fe400018f0eff */
[----:B------:R-:W-:Y:S02]  /*0e80*/  LEA.HI.X.SX32 R79, R18, R17, 0x1, P4 ;  /* 0x00000011124f7211 */ /* 0x000fe400020f0eff */
[----:B--2---:R-:W-:-:S02]  /*0e90*/  IADD3 R60, P3, P4, R11, UR8, R60 ;  /* 0x000000080b3c7c10 */ /* 0x004fc4000fc7e03c */
[C---:B------:R-:W-:Y:S02]  /*0ea0*/  LEA R0, R19.reuse, R7, 0x3 ;  /* 0x0000000713007211 */ /* 0x040fe400078e18ff */
[----:B------:R-:W-:Y:S02]  /*0eb0*/  LEA.HI.X.SX32 R77, R20, R17, 0x1, P5 ;  /* 0x00000011144d7211 */ /* 0x000fe400028f0eff */
[----:B------:R-:W-:Y:S02]  /*0ec0*/  CS2R R16, SRZ ;  /* 0x0000000000107805 */ /* 0x000fe4000001ff00 */
[----:B------:R-:W-:Y:S01]  /*0ed0*/  IADD3.X R12, R8, UR5, R61, P3, P4 ;  /* 0x00000005080c7c10 */ /* 0x000fe20009fe843d */
[----:B------:R-:W-:Y:S01]  /*0ee0*/  IMAD R8, R19, 0x8, R0 ;  /* 0x0000000813087824 */ /* 0x000fe200078e0200 */
[-C--:B------:R-:W-:Y:S02]  /*0ef0*/  LEA R72, P5, R13, R60.reuse, 0x1 ;  /* 0x0000003c0d487211 */ /* 0x080fe400078a08ff */
[----:B------:R-:W-:Y:S01]  /*0f00*/  LEA R70, P4, R15, R60, 0x1 ;  /* 0x0000003c0f467211 */ /* 0x000fe200078808ff */
[----:B------:R-:W-:Y:S01]  /*0f10*/  IMAD R9, R19, 0x8, R8 ;  /* 0x0000000813097824 */ /* 0x000fe200078e0208 */
[----:B------:R-:W-:-:S02]  /*0f20*/  LEA.HI.X.SX32 R73, R13, R12, 0x1, P5 ;  /* 0x0000000c0d497211 */ /* 0x000fc400028f0eff */
[CC--:B------:R-:W-:Y:S02]  /*0f30*/  LEA R68, P5, R7.reuse, R60.reuse, 0x1 ;  /* 0x0000003c07447211 */ /* 0x0c0fe400078a08ff */
[----:B------:R-:W-:Y:S02]  /*0f40*/  LEA R66, P6, R0, R60, 0x1 ;  /* 0x0000003c00427211 */ /* 0x000fe400078c08ff */
[-C--:B------:R-:W-:Y:S02]  /*0f50*/  LEA.HI.X.SX32 R69, R7, R12.reuse, 0x1, P5 ;  /* 0x0000000c07457211 */ /* 0x080fe400028f0eff */
[----:B------:R-:W-:Y:S02]  /*0f60*/  LEA R7, R19, R9, 0x3 ;  /* 0x0000000913077211 */ /* 0x000fe400078e18ff */
[----:B------:R-:W-:Y:S02]  /*0f70*/  CS2R R18, SRZ ;  /* 0x0000000000127805 */ /* 0x000fe4000001ff00 */
[----:B------:R-:W-:-:S02]  /*0f80*/  LEA.HI.X.SX32 R71, R15, R12, 0x1, P4 ;  /* 0x0000000c0f477211 */ /* 0x000fc400020f0eff */
[----:B------:R-:W-:Y:S02]  /*0f90*/  LEA R58, P3, R10, R60, 0x1 ;  /* 0x0000003c0a3a7211 */ /* 0x000fe400078608ff */
[----:B------:R-:W-:Y:S01]  /*0fa0*/  LEA.HI.X.SX32 R67, R0, R12, 0x1, P6 ;  /* 0x0000000c00437211 */ /* 0x000fe200030f0eff */
[----:B------:R-:W-:Y:S01]  /*0fb0*/  IMAD.MOV.U32 R0, RZ, RZ, RZ ;  /* 0x000000ffff007224 */ /* 0x000fe200078e00ff */
[-C--:B------:R-:W-:Y:S02]  /*0fc0*/  LEA R64, P4, R8, R60.reuse, 0x1 ;  /* 0x0000003c08407211 */ /* 0x080fe400078808ff */
[-C--:B------:R-:W-:Y:S02]  /*0fd0*/  LEA R62, P5, R9, R60.reuse, 0x1 ;  /* 0x0000003c093e7211 */ /* 0x080fe400078a08ff */
[----:B------:R-:W-:Y:S02]  /*0fe0*/  LEA R60, P6, R7, R60, 0x1 ;  /* 0x0000003c073c7211 */ /* 0x000fe400078c08ff */
[----:B------:R-:W-:-:S02]  /*0ff0*/  LEA.HI.X.SX32 R59, R10, R12, 0x1, P3 ;  /* 0x0000000c0a3b7211 */ /* 0x000fc400018f0eff */
[-C--:B------:R-:W-:Y:S02]  /*1000*/  LEA.HI.X.SX32 R65, R8, R12.reuse, 0x1, P4 ;  /* 0x0000000c08417211 */ /* 0x080fe400020f0eff */
[-C--:B------:R-:W-:Y:S02]  /*1010*/  LEA.HI.X.SX32 R63, R9, R12.reuse, 0x1, P5 ;  /* 0x0000000c093f7211 */ /* 0x080fe400028f0eff */
[----:B------:R-:W-:Y:S02]  /*1020*/  LEA.HI.X.SX32 R61, R7, R12, 0x1, P6 ;  /* 0x0000000c073d7211 */ /* 0x000fe400030f0eff */
[C---:B------:R-:W-:Y:S02]  /*1030*/  LOP3.LUT R7, R51.reuse, 0x40, RZ, 0x3c, !PT ;  /* 0x0000004033077812 */ /* 0x040fe400078e3cff */
[----:B------:R-:W-:Y:S02]  /*1040*/  LOP3.LUT R8, R51, 0x60, RZ, 0x3c, !PT ;  /* 0x0000006033087812 */ /* 0x000fe400078e3cff */
[----:B------:R-:W-:-:S02]  /*1050*/  MOV R11, RZ ;  /* 0x000000ff000b7202 */ /* 0x000fc40000000f00 */
[----:B------:R-:W-:Y:S02]  /*1060*/  MOV R15, 0x3f800000 ;  /* 0x3f800000000f7802 */ /* 0x000fe40000000f00 */
[----:B------:R-:W-:Y:S02]  /*1070*/  LOP3.LUT R9, R2, 0x40, RZ, 0x3c, !PT ;  /* 0x0000004002097812 */ /* 0x000fe400078e3cff */
[----:B------:R-:W-:-:S07]  /*1080*/  LOP3.LUT R12, R4, 0x20, RZ, 0x3c, !PT ;  /* 0x00000020040c7812 */ /* 0x000fce00078e3cff */
.L_x_1:
[----:B------:R-:W-:-:S04]  /*1090*/  IMAD.WIDE R22, R11, 0x2, R80 ;  /* 0x000000020b167825 */ /* 0x000fc800078e0250 */
[C---:B------:R-:W-:Y:S01]  /*10a0*/  IMAD.WIDE R20, R11.reuse, 0x2, R78 ;  /* 0x000000020b147825 */ /* 0x040fe200078e024e */
[----:B------:R0:W2:Y:S03]  /*10b0*/  LDG.E.U16 R92, desc[UR10][R22.64] ;  /* 0x0000000a165c7981 */ /* 0x0000a6000c1e1500 */
[C---:B------:R-:W-:Y:S01]  /*10c0*/  IMAD.WIDE R24, R11.reuse, 0x2, R86 ;  /* 0x000000020b187825 */ /* 0x040fe200078e0256 */
[----:B------:R1:W3:Y:S03]  /*10d0*/  LDG.E.U16 R93, desc[UR10][R20.64] ;  /* 0x0000000a145d7981 */ /* 0x0002e6000c1e1500 */
[C---:B------:R-:W-:Y:S01]  /*10e0*/  IMAD.WIDE R40, R11.reuse, 0x2, R88 ;  /* 0x000000020b287825 */ /* 0x040fe200078e0258 */
[----:B------:R4:W5:Y:S03]  /*10f0*/  LDG.E.U16 R57, desc[UR10][R24.64] ;  /* 0x0000000a18397981 */ /* 0x000966000c1e1500 */
[----:B0-----:R-:W-:-:S02]  /*1100*/  IMAD.WIDE R22, R11, 0x2, R76 ;  /* 0x000000020b167825 */ /* 0x001fc400078e024c */
[----:B------:R-:W3:Y:S02]  /*1110*/  LDG.E.U16 R40, desc[UR10][R40.64] ;  /* 0x0000000a28287981 */ /* 0x000ee4000c1e1500 */
[C---:B------:R-:W-:Y:S02]  /*1120*/  IMAD.WIDE R26, R11.reuse, 0x2, R84 ;  /* 0x000000020b1a7825 */ /* 0x040fe400078e0254 */
[----:B------:R-:W5:Y:S02]  /*1130*/  LDG.E.U16 R22, desc[UR10][R22.64] ;  /* 0x0000000a16167981 */ /* 0x000f64000c1e1500 */
[C---:B-1----:R-:W-:Y:S02]  /*1140*/  IMAD.WIDE R20, R11.reuse, 0x2, R74 ;  /* 0x000000020b147825 */ /* 0x042fe400078e024a */
[----:B------:R-:W5:Y:S02]  /*1150*/  LDG.E.U16 R90, desc[UR10][R26.64] ;  /* 0x0000000a1a5a7981 */ /* 0x000f64000c1e1500 */
[----:B----4-:R-:W-:-:S02]  /*1160*/  IMAD.WIDE R24, R11, 0x2, R82 ;  /* 0x000000020b187825 */ /* 0x010fc400078e0252 */
[----:B------:R-:W4:Y:S04]  /*1170*/  LDG.E.U16 R21, desc[UR10][R20.64] ;  /* 0x0000000a14157981 */ /* 0x000f28000c1e1500 */
[----:B------:R-:W4:Y:S01]  /*1180*/  LDG.E.U16 R91, desc[UR10][R24.64] ;  /* 0x0000000a185b7981 */ /* 0x000f22000c1e1500 */
[----:B------:R-:W-:Y:S06]  /*1190*/  BAR.SYNC.DEFER_BLOCKING 0x0 ;  /* 0x0000000000007b1d */ /* 0x000fec0000010000 */
[----:B--2---:R-:W-:Y:S04]  /*11a0*/  STS.U16 [R51+UR6+0x1400], R92 ;  /* 0x0014005c33007988 */ /* 0x004fe80008000406 */
[----:B---3--:R-:W-:Y:S04]  /*11b0*/  STS.U16 [R51+UR6+0x1000], R40 ;  /* 0x0010002833007988 */ /* 0x008fe80008000406 */
[----:B-----5:R-:W-:Y:S04]  /*11c0*/  STS.U16 [R50+UR6+0x1100], R57 ;  /* 0x0011003932007988 */ /* 0x020fe80008000406 */
[----:B------:R-:W-:Y:S04]  /*11d0*/  STS.U16 [R50+UR6+0x1500], R93 ;  /* 0x0015005d32007988 */ /* 0x000fe80008000406 */
[----:B------:R-:W-:Y:S04]  /*11e0*/  STS.U16 [R7+UR6+0x1200], R90 ;  /* 0x0012005a07007988 */ /* 0x000fe80008000406 */
[----:B------:R-:W-:Y:S04]  /*11f0*/  STS.U16 [R7+UR6+0x1600], R22 ;  /* 0x0016001607007988 */ /* 0x000fe80008000406 */
[----:B----4-:R-:W-:Y:S04]  /*1200*/  STS.U16 [R8+UR6+0x1300], R91 ;  /* 0x0013005b08007988 */ /* 0x010fe80008000406 */
[----:B------:R-:W-:Y:S01]  /*1210*/  STS.U16 [R8+UR6+0x1700], R21 ;  /* 0x0017001508007988 */ /* 0x000fe20008000406 */
[----:B------:R-:W-:Y:S06]  /*1220*/  BAR.SYNC.DEFER_BLOCKING 0x0 ;  /* 0x0000000000007b1d */ /* 0x000fec0000010000 */
[----:B------:R-:W-:Y:S04]  /*1230*/  LDSM.16.MT88.4 R44, [R4+UR6] ;  /* 0x00000006042c783b */ /* 0x000fe80008004200 */
[----:B------:R-:W0:Y:S04]  /*1240*/  LDSM.16.M88.4 R20, [R2+UR6+0x1000] ;  /* 0x001000060214783b */ /* 0x000e280008000200 */
[----:B------:R-:W1:Y:S04]  /*1250*/  LDSM.16.MT88.4 R40, [R4+UR6+0x400] ;  /* 0x000400060428783b */ /* 0x000e680008004200 */
[----:B------:R-:W2:Y:S01]  /*1260*/  LDSM.16.MT88.4 R24, [R12+UR6] ;  /* 0x000000060c18783b */ /* 0x000ea20008004200 */
[----:B0-----:R-:W-:-:S15]  /*1270*/  HMMA.16816.F32 R44, R44, R20, RZ ;  /* 0x000000142c2c723c */ /* 0x001fde00000018ff */
[----:B------:R-:W-:-:S09]  /*1280*/  NOP ;  /* 0x0000000000007918 */ /* 0x000fd20000000000 */
[----:B-1----:R-:W-:Y:S01]  /*1290*/  HMMA.16816.F32 R40, R40, R22, R44 ;  /* 0x000000162828723c */ /* 0x002fe2000000182c */
[----:B------:R-:W0:Y:S05]  /*12a0*/  LDSM.16.MT88.4 R44, [R12+UR6+0x400] ;  /* 0x000400060c2c783b */ /* 0x000e2a0008004200 */
[----:B--2---:R-:W-:-:S15]  /*12b0*/  HMMA.16816.F32 R24, R24, R20, RZ ;  /* 0x000000141818723c */ /* 0x004fde00000018ff */
[----:B------:R-:W-:-:S09]  /*12c0*/  NOP ;  /* 0x0000000000007918 */ /* 0x000fd20000000000 */
[----:B0-----:R-:W-:Y:S01]  /*12d0*/  HMMA.16816.F32 R24, R44, R22, R24 ;  /* 0x000000162c18723c */ /* 0x001fe20000001818 */
[----:B------:R-:W-:Y:S04]  /*12e0*/  LDSM.16.MT88.4 R44, [R4+UR6+0x800] ;  /* 0x00080006042c783b */ /* 0x000fe80008004200 */
[----:B------:R-:W0:Y:S02]  /*12f0*/  LDSM.16.M88.4 R20, [R9+UR6+0x1000] ;  /* 0x001000060914783b */ /* 0x000e240008000200 */
[----:B0-----:R-:W-:Y:S02]  /*1300*/  HMMA.16816.F32 R40, R44, R20, R40 ;  /* 0x000000142c28723c */ /* 0x001fe40000001828 */
[----:B------:R-:W0:-:S15]  /*1310*/  LDSM.16.MT88.4 R44, [R12+UR6+0x800] ;  /* 0x000800060c2c783b */ /* 0x000e1e0008004200 */
[----:B0-----:R-:W-:Y:S01]  /*1320*/  HMMA.16816.F32 R24, R44, R20, R24 ;  /* 0x000000142c18723c */ /* 0x001fe20000001818 */
[----:B------:R-:W0:Y:S06]  /*1330*/  LDSM.16.MT88.4 R44, [R4+UR6+0xc00] ;  /* 0x000c0006042c783b */ /* 0x000e2c0008004200 */
[----:B0-----:R-:W-:Y:S01]  /*1340*/  HMMA.16816.F32 R40, R44, R22, R40 ;  /* 0x000000162c28723c */ /* 0x001fe20000001828 */
[----:B------:R-:W0:-:S15]  /*1350*/  LDSM.16.MT88.4 R44, [R12+UR6+0xc00] ;  /* 0x000c00060c2c783b */ /* 0x000e1e0008004200 */
[----:B------:R-:W-:-:S08]  /*1360*/  NOP ;  /* 0x0000000000007918 */ /* 0x000fd00000000000 */
[----:B------:R-:W-:Y:S01]  /*1370*/  FMUL R21, R40, UR9 ;  /* 0x0000000928157c20 */ /* 0x000fe20008400000 */
[----:B0-----:R-:W-:Y:S07]  /*1380*/  HMMA.16816.F32 R24, R44, R22, R24 ;  /* 0x000000162c18723c */ /* 0x001fee0000001818 */
[----:B------:R-:W-:-:S05]  /*1390*/  FMUL R22, R41, UR9 ;  /* 0x0000000929167c20 */ /* 0x000fca0008400000 */
[----:B------:R-:W-:-:S05]  /*13a0*/  FMNMX R23, R21, R22, !PT ;  /* 0x0000001615177209 */ /* 0x000fca0007800000 */
[----:B------:R-:W0:Y:S01]  /*13b0*/  SHFL.BFLY PT, R44, R23, 0x2, 0x1f ;  /* 0x0c401f00172c7f89 */ /* 0x000e2200000e0000 */
[----:B------:R-:W-:Y:S01]  /*13c0*/  FMUL R45, R42, UR9 ;  /* 0x000000092a2d7c20 */ /* 0x000fe20008400000 */
[----:B------:R-:W-:Y:S01]  /*13d0*/  FMUL R22, R43, UR9 ;  /* 0x000000092b167c20 */ /* 0x000fe20008400000 */
[----:B------:R-:W1:Y:S04]  /*13e0*/  S2R R20, SR_TID.X ;  /* 0x0000000000147919 */ /* 0x000e680000002100 */
[----:B------:R-:W-:Y:S01]  /*13f0*/  FMUL R46, R24, UR9 ;  /* 0x00000009182e7c20 */ /* 0x000fe20008400000 */
[----:B------:R-:W-:Y:S01]  /*1400*/  FMUL R21, R25, UR9 ;  /* 0x0000000919157c20 */ /* 0x000fe20008400000 */
[----:B------:R-:W-:-:S04]  /*1410*/  FMNMX R45, R45, R22, !PT ;  /* 0x000000162d2d7209 */ /* 0x000fc80007800000 */
[----:B------:R-:W-:Y:S01]  /*1420*/  FMNMX R46, R46, R21, !PT ;  /* 0x000000152e2e7209 */ /* 0x000fe20007800000 */
[----:B------:R-:W2:Y:S04]  /*1430*/  S2UR UR8, SR_CgaCtaId ;  /* 0x00000000000879c3 */ /* 0x000ea80000008800 */
[----:B------:R-:W-:Y:S01]  /*1440*/  SHFL.BFLY PT, R47, R46, 0x2, 0x1f ;  /* 0x0c401f002e2f7f89 */ /* 0x000fe200000e0000 */
[----:B0-----:R-:W-:-:S03]  /*1450*/  FMNMX R21, R23, R44, !PT ;  /* 0x0000002c17157209 */ /* 0x001fc60007800000 */
[----:B------:R-:W0:Y:S01]  /*1460*/  SHFL.BFLY PT, R44, R45, 0x2, 0x1f ;  /* 0x0c401f002d2c7f89 */ /* 0x000e2200000e0000 */
[----:B------:R-:W-:Y:S01]  /*1470*/  UMOV UR5, 0x400 ;  /* 0x0000040000057882 */ /* 0x000fe20000000000 */
[----:B------:R-:W-:Y:S01]  /*1480*/  FMUL R92, R27, UR9 ;  /* 0x000000091b5c7c20 */ /* 0x000fe20008400000 */
[----:B-1----:R-:W-:Y:S01]  /*1490*/  IMAD.SHL.U32 R90, R20, 0x2, RZ ;  /* 0x00000002145a7824 */ /* 0x002fe200078e00ff */
[----:B--2---:R-:W-:Y:S01]  /*14a0*/  ULEA UR5, UR8, UR5, 0x18 ;  /* 0x0000000508057291 */ /* 0x004fe2000f8ec03f */
[----:B------:R-:W-:-:S03]  /*14b0*/  SHF.R.U32.HI R22, RZ, 0x3, R20 ;  /* 0x00000003ff167819 */ /* 0x000fc60000011614 */
[----:B------:R-:W-:Y:S02]  /*14c0*/  LOP3.LUT R90, R90, 0x38, RZ, 0xc0, !PT ;  /* 0x000000385a5a7812 */ /* 0x000fe400078ec0ff */
[----:B0-----:R-:W-:Y:S02]  /*14d0*/  FMNMX R23, R45, R44, !PT ;  /* 0x0000002c2d177209 */ /* 0x001fe40007800000 */
[----:B------:R-:W-:Y:S01]  /*14e0*/  FMNMX R44, R46, R47, !PT ;  /* 0x0000002f2e2c7209 */ /* 0x000fe20007800000 */
[----:B------:R-:W-:Y:S01]  /*14f0*/  FMUL R47, R26, UR9 ;  /* 0x000000091a2f7c20 */ /* 0x000fe20008400000 */
[----:B------:R-:W-:Y:S02]  /*1500*/  LOP3.LUT R22, R22, 0x4, RZ, 0xc0, !PT ;  /* 0x0000000416167812 */ /* 0x000fe400078ec0ff */
[----:B------:R-:W-:Y:S02]  /*1510*/  IADD3 R57, R90, UR5, RZ ;  /* 0x000000055a397c10 */ /* 0x000fe4000fffe0ff */
[----:B------:R-:W-:-:S03]  /*1520*/  FMNMX R47, R47, R92, !PT ;  /* 0x0000005c2f2f7209 */ /* 0x000fc60007800000 */
[----:B------:R-:W-:Y:S02]  /*1530*/  IMAD.IADD R57, R57, 0x1, R22 ;  /* 0x0000000139397824 */ /* 0x000fe400078e0216 */
[----:B------:R-:W0:Y:S04]  /*1540*/  SHFL.BFLY PT, R92, R47, 0x2, 0x1f ;  /* 0x0c401f002f5c7f89 */ /* 0x000e2800000e0000 */
[----:B------:R-:W1:Y:S04]  /*1550*/  SHFL.BFLY PT, R22, R21, 0x1, 0x1f ;  /* 0x0c201f0015167f89 */ /* 0x000e6800000e0000 */
[----:B------:R-:W2:Y:S01]  /*1560*/  SHFL.BFLY PT, R46, R23, 0x1, 0x1f ;  /* 0x0c201f00172e7f89 */ /* 0x000ea200000e0000 */
[----:B0-----:R-:W-:-:S02]  /*1570*/  FMNMX R45, R47, R92, !PT ;  /* 0x0000005c2f2d7209 */ /* 0x001fc40007800000 */
[----:B-1----:R-:W-:Y:S01]  /*1580*/  FMNMX R22, R21, R22, !PT ;  /* 0x0000001615167209 */ /* 0x002fe20007800000 */
[----:B------:R-:W-:Y:S06]  /*1590*/  BAR.SYNC.DEFER_BLOCKING 0x0 ;  /* 0x0000000000007b1d */ /* 0x000fec0000010000 */
[----:B------:R-:W0:Y:S04]  /*15a0*/  SHFL.BFLY PT, R21, R44, 0x1, 0x1f ;  /* 0x0c201f002c157f89 */ /* 0x000e2800000e0000 */
[----:B------:R-:W1:Y:S01]  /*15b0*/  SHFL.BFLY PT, R91, R45, 0x1, 0x1f ;  /* 0x0c201f002d5b7f89 */ /* 0x000e6200000e0000 */
[----:B--2---:R-:W-:-:S03]  /*15c0*/  FMNMX R46, R23, R46, !PT ;  /* 0x0000002e172e7209 */ /* 0x004fc60007800000 */
[----:B------:R-:W-:Y:S01]  /*15d0*/  @P0 STS [R57+0x1000], R22 ;  /* 0x0010001639000388 */ /* 0x000fe20000000800 */
[----:B0-----:R-:W-:Y:S02]  /*15e0*/  FMNMX R92, R44, R21, !PT ;  /* 0x000000152c5c7209 */ /* 0x001fe40007800000 */
[----:B------:R-:W-:Y:S02]  /*15f0*/  LOP3.LUT R21, R20, 0x7f, RZ, 0xc0, !PT ;  /* 0x0000007f14157812 */ /* 0x000fe400078ec0ff */
[----:B-1----:R-:W-:Y:S01]  /*1600*/  FMNMX R20, R45, R91, !PT ;  /* 0x0000005b2d147209 */ /* 0x002fe20007800000 */
[----:B------:R-:W-:Y:S04]  /*1610*/  @P0 STS [R57+0x1040], R46 ;  /* 0x0010402e39000388 */ /* 0x000fe80000000800 */
[----:B------:R-:W-:Y:S04]  /*1620*/  @P0 STS [R57+0x1080], R92 ;  /* 0x0010805c39000388 */ /* 0x000fe80000000800 */
[----:B------:R-:W-:Y:S01]  /*1630*/  @P0 STS [R57+0x10c0], R20 ;  /* 0x0010c01439000388 */ /* 0x000fe20000000800 */
[----:B------:R-:W-:Y:S01]  /*1640*/  LEA R91, R21, UR5, 0x2 ;  /* 0x00000005155b7c11 */ /* 0x000fe2000f8e10ff */
[----:B------:R-:W-:Y:S06]  /*1650*/  BAR.SYNC.DEFER_BLOCKING 0x0 ;  /* 0x0000000000007b1d */ /* 0x000fec0000010000 */
[----:B------:R-:W0:Y:S04]  /*1660*/  @!P2 LDS R13, [R91+0x1000] ;  /* 0x001000005b0da984 */ /* 0x000e280000000800 */
[----:B0-----:R-:W0:Y:S02]  /*1670*/  SHFL.BFLY PT, R44, R13, 0x1, 0x1f ;  /* 0x0c201f000d2c7f89 */ /* 0x001e2400000e0000 */
[----:B0-----:R-:W-:-:S05]  /*1680*/  FMNMX R22, R13, R44, !PT ;  /* 0x0000002c0d167209 */ /* 0x001fca0007800000 */
[----:B------:R-:W-:Y:S01]  /*1690*/  @P1 STS [R91+0x1000], R22 ;  /* 0x001000165b001388 */ /* 0x000fe20000000800 */
[----:B------:R-:W-:Y:S06]  /*16a0*/  BAR.SYNC.DEFER_BLOCKING 0x0 ;  /* 0x0000000000007b1d */ /* 0x000fec0000010000 */
[----:B------:R-:W0:Y:S02]  /*16b0*/  LDS R21, [R90+UR5+0x1000] ;  /* 0x001000055a157984 */ /* 0x000e240008000800 */
[----:B0-----:R-:W-:-:S05]  /*16c0*/  FMNMX R44, R21, R56, !PT ;  /* 0x00000038152c7209 */ /* 0x001fca0007800000 */
[----:B------:R-:W-:-:S04]  /*16d0*/  FFMA R40, R40, UR9, -R44 ;  /* 0x0000000928287c23 */ /* 0x000fc8000800082c */
[----:B------:R-:W-:Y:S02]  /*16e0*/  FMUL R21, R40, 1.4426950216293334961 ;  /* 0x3fb8aa3b28157820 */ /* 0x000fe40000400000 */
[----:B------:R-:W0:Y:S01]  /*16f0*/  LDS R40, [R90+UR5+0x1040] ;  /* 0x001040055a287984 */ /* 0x000e220008000800 */
[----:B------:R-:W-:-:S04]  /*1700*/  FFMA R41, R41, UR9, -R44 ;  /* 0x0000000929297c23 */ /* 0x000fc8000800082c */
[----:B------:R-:W-:Y:S01]  /*1710*/  FMUL R20, R41, 1.4426950216293334961 ;  /* 0x3fb8aa3b29147820 */ /* 0x000fe20000400000 */
[----:B------:R-:W-:Y:S08]  /*1720*/  MUFU.EX2 R21, R21 ;  /* 0x0000001500157308 */ /* 0x000ff00000000800 */
[----:B------:R-:W1:Y:S02]  /*1730*/  MUFU.EX2 R20, R20 ;  /* 0x0000001400147308 */ /* 0x000e640000000800 */
[----:B-1----:R-:W-:Y:S01]  /*1740*/  FADD R46, R21, R20 ;  /* 0x00000014152e7221 */ /* 0x002fe20000000000 */
[----:B0-----:R-:W-:-:S04]  /*1750*/  FMNMX R45, R40, R55, !PT ;  /* 0x00000037282d7209 */ /* 0x001fc80007800000 */
[----:B------:R-:W0:Y:S01]  /*1760*/  SHFL.BFLY PT, R41, R46, 0x2, 0x1f ;  /* 0x0c401f002e297f89 */ /* 0x000e2200000e0000 */
[----:B------:R-:W-:-:S04]  /*1770*/  FFMA R43, R43, UR9, -R45 ;  /* 0x000000092b2b7c23 */ /* 0x000fc8000800082d */
[----:B------:R-:W-:Y:S02]  /*1780*/  FMUL R22, R43, 1.4426950216293334961 ;  /* 0x3fb8aa3b2b167820 */ /* 0x000fe40000400000 */
[----:B------:R-:W1:Y:S01]  /*1790*/  LDS R43, [R90+UR5+0x1080] ;  /* 0x001080055a2b7984 */ /* 0x000e620008000800 */
[----:B------:R-:W-:-:S04]  /*17a0*/  FFMA R42, R42, UR9, -R45 ;  /* 0x000000092a2a7c23 */ /* 0x000fc8000800082d */
[----:B------:R-:W-:Y:S01]  /*17b0*/  FMUL R23, R42, 1.4426950216293334961 ;  /* 0x3fb8aa3b2a177820 */ /* 0x000fe20000400000 */
[----:B0-----:R-:W-:-:S05]  /*17c0*/  FADD R41, R46, R41 ;  /* 0x000000292e297221 */ /* 0x001fca0000000000 */
[----:B------:R-:W-:Y:S01]  /*17d0*/  MUFU.EX2 R23, R23 ;  /* 0x0000001700177308 */ /* 0x000fe20000000800 */
[----:B------:R-:W0:Y:S07]  /*17e0*/  SHFL.BFLY PT, R40, R41, 0x1, 0x1f ;  /* 0x0c201f0029287f89 */ /* 0x000e2e00000e0000 */
[----:B------:R-:W2:Y:S01]  /*17f0*/  MUFU.EX2 R22, R22 ;  /* 0x0000001600167308 */ /* 0x000ea20000000800 */
[----:B-1----:R-:W-:Y:S01]  /*1800*/  FMNMX R46, R43, R54, !PT ;  /* 0x000000362b2e7209 */ /* 0x002fe20007800000 */
[----:B--2---:R-:W-:-:S04]  /*1810*/  FADD R47, R23, R22 ;  /* 0x00000016172f7221 */ /* 0x004fc80000000000 */
[----:B------:R-:W-:Y:S01]  /*1820*/  FFMA R24, R24, UR9, -R46 ;  /* 0x0000000918187c23 */ /* 0x000fe2000800082e */
[----:B0-----:R-:W-:Y:S01]  /*1830*/  FADD R92, R41, R40 ;  /* 0x00000028295c7221 */ /* 0x001fe20000000000 */
[----:B------:R-:W0:Y:S02]  /*1840*/  SHFL.BFLY PT, R42, R47, 0x2, 0x1f ;  /* 0x0c401f002f2a7f89 */ /* 0x000e2400000e0000 */
[----:B------:R-:W-:Y:S01]  /*1850*/  FMUL R43, R24, 1.4426950216293334961 ;  /* 0x3fb8aa3b182b7820 */ /* 0x000fe20000400000 */
[----:B------:R-:W-:Y:S01]  /*1860*/  FFMA R24, R25, UR9, -R46 ;  /* 0x0000000919187c23 */ /* 0x000fe2000800082e */
[----:B------:R-:W-:Y:S01]  /*1870*/  LDS R40, [R90+UR5+0x10c0] ;  /* 0x0010c0055a287984 */ /* 0x000fe20008000800 */
[----:B------:R-:W-:Y:S02]  /*1880*/  BAR.SYNC.DEFER_BLOCKING 0x0 ;  /* 0x0000000000007b1d */ /* 0x000fe40000010000 */
[----:B------:R-:W-:-:S04]  /*1890*/  FMUL R24, R24, 1.4426950216293334961 ;  /* 0x3fb8aa3b18187820 */ /* 0x000fc80000400000 */
[----:B------:R-:W-:Y:S08]  /*18a0*/  MUFU.EX2 R25, R43 ;  /* 0x0000002b00197308 */ /* 0x000ff00000000800 */
[----:B------:R-:W1:Y:S01]  /*18b0*/  MUFU.EX2 R24, R24 ;  /* 0x0000001800187308 */ /* 0x000e620000000800 */
[----:B0-----:R-:W-:Y:S01]  /*18c0*/  FADD R41, R47, R42 ;  /* 0x0000002a2f297221 */ /* 0x001fe20000000000 */
[----:B------:R1:W-:Y:S04]  /*18d0*/  @P0 STS [R57+0x1000], R92 ;  /* 0x0010005c39000388 */ /* 0x0003e80000000800 */
[----:B------:R-:W0:Y:S01]  /*18e0*/  SHFL.BFLY PT, R42, R41, 0x1, 0x1f ;  /* 0x0c201f00292a7f89 */ /* 0x000e2200000e0000 */
[----:B-1----:R-:W-:-:S05]  /*18f0*/  FADD R92, R25, R24 ;  /* 0x00000018195c7221 */ /* 0x002fca0000000000 */
[----:B------:R-:W1:Y:S01]  /*1900*/  SHFL.BFLY PT, R47, R92, 0x2, 0x1f ;  /* 0x0c401f005c2f7f89 */ /* 0x000e6200000e0000 */
[----:B0-----:R-:W-:Y:S01]  /*1910*/  FADD R93, R41, R42 ;  /* 0x0000002a295d7221 */ /* 0x001fe20000000000 */
[----:B-1----:R-:W-:Y:S01]  /*1920*/  FADD R42, R92, R47 ;  /* 0x0000002f5c2a7221 */ /* 0x002fe20000000000 */
[----:B------:R-:W-:-:S05]  /*1930*/  FMNMX R47, R40, R53, !PT ;  /* 0x00000035282f7209 */ /* 0x000fca0007800000 */
[--C-:B------:R-:W-:Y:S01]  /*1940*/  FFMA R26, R26, UR9, -R47.reuse ;  /* 0x000000091a1a7c23 */ /* 0x100fe2000800082f */
[----:B------:R-:W0:Y:S03]  /*1950*/  SHFL.BFLY PT, R41, R42, 0x1, 0x1f ;  /* 0x0c201f002a297f89 */ /* 0x000e2600000e0000 */
[----:B------:R-:W-:Y:S01]  /*1960*/  FMUL R40, R26, 1.4426950216293334961 ;  /* 0x3fb8aa3b1a287820 */ /* 0x000fe20000400000 */
[----:B------:R-:W-:-:S04]  /*1970*/  FFMA R26, R27, UR9, -R47 ;  /* 0x000000091b1a7c23 */ /* 0x000fc8000800082f */
[----:B------:R-:W-:Y:S01]  /*1980*/  FMUL R26, R26, 1.4426950216293334961 ;  /* 0x3fb8aa3b1a1a7820 */ /* 0x000fe20000400000 */
[----:B------:R0:W-:Y:S08]  /*1990*/  MUFU.EX2 R27, R40 ;  /* 0x00000028001b7308 */ /* 0x0001f00000000800 */
[----:B------:R-:W1:Y:S01]  /*19a0*/  MUFU.EX2 R26, R26 ;  /* 0x0000001a001a7308 */ /* 0x000e620000000800 */
[----:B0-----:R-:W-:Y:S01]  /*19b0*/  FADD R40, R42, R41 ;  /* 0x000000292a287221 */ /* 0x001fe20000000000 */
[----:B-1----:R-:W-:-:S05]  /*19c0*/  FADD R41, R27, R26 ;  /* 0x0000001a1b297221 */ /* 0x002fca0000000000 */
[----:B------:R-:W0:Y:S02]  /*19d0*/  SHFL.BFLY PT, R92, R41, 0x2, 0x1f ;  /* 0x0c401f00295c7f89 */ /* 0x000e2400000e0000 */
[----:B0-----:R-:W-:-:S05]  /*19e0*/  FADD R43, R41, R92 ;  /* 0x0000005c292b7221 */ /* 0x001fca0000000000 */
[----:B------:R-:W0:Y:S04]  /*19f0*/  SHFL.BFLY PT, R42, R43, 0x1, 0x1f ;  /* 0x0c201f002b2a7f89 */ /* 0x000e2800000e0000 */
[----:B------:R-:W-:Y:S04]  /*1a00*/  @P0 STS [R57+0x1040], R93 ;  /* 0x0010405d39000388 */ /* 0x000fe80000000800 */
[----:B------:R-:W-:Y:S01]  /*1a10*/  @P0 STS [R57+0x1080], R40 ;  /* 0x0010802839000388 */ /* 0x000fe20000000800 */
[----:B0-----:R-:W-:-:S05]  /*1a20*/  FADD R42, R43, R42 ;  /* 0x0000002a2b2a7221 */ /* 0x001fca0000000000 */
[----:B------:R-:W-:Y:S01]  /*1a30*/  @P0 STS [R57+0x10c0], R42 ;  /* 0x0010c02a39000388 */ /* 0x000fe20000000800 */
[----:B------:R-:W-:Y:S06]  /*1a40*/  BAR.SYNC.DEFER_BLOCKING 0x0 ;  /* 0x0000000000007b1d */ /* 0x000fec0000010000 */
[----:B------:R-:W0:Y:S04]  /*1a50*/  @!P2 LDS R10, [R91+0x1000] ;  /* 0x001000005b0aa984 */ /* 0x000e280000000800 */
[----:B0-----:R-:W0:Y:S02]  /*1a60*/  SHFL.BFLY PT, R93, R10, 0x1, 0x1f ;  /* 0x0c201f000a5d7f89 */ /* 0x001e2400000e0000 */
[----:B0-----:R-:W-:-:S05]  /*1a70*/  FADD R42, R10, R93 ;  /* 0x0000005d0a2a7221 */ /* 0x001fca0000000000 */
[----:B------:R0:W-:Y:S01]  /*1a80*/  @P1 STS [R91+0x1000], R42 ;  /* 0x0010002a5b001388 */ /* 0x0001e20000000800 */
[----:B------:R-:W-:Y:S01]  /*1a90*/  BAR.SYNC.DEFER_BLOCKING 0x0 ;  /* 0x0000000000007b1d */ /* 0x000fe20000010000 */
[----:B------:R-:W-:-:S04]  /*1aa0*/  FADD R40, -R44, R56 ;  /* 0x000000382c287221 */ /* 0x000fc80000000100 */
[----:B------:R-:W-:Y:S01]  /*1ab0*/  FMUL R56, R40, 1.4426950216293334961 ;  /* 0x3fb8aa3b28387820 */ /* 0x000fe20000400000 */
[----:B------:R-:W-:-:S04]  /*1ac0*/  FADD R40, -R45, R55 ;  /* 0x000000372d287221 */ /* 0x000fc80000000100 */
[----:B------:R-:W-:Y:S01]  /*1ad0*/  FMUL R43, R40, 1.4426950216293334961 ;  /* 0x3fb8aa3b282b7820 */ /* 0x000fe20000400000 */
[----:B------:R-:W-:Y:S01]  /*1ae0*/  FADD R40, -R46, R54 ;  /* 0x000000362e287221 */ /* 0x000fe20000000100 */
[----:B------:R-:W-:Y:S04]  /*1af0*/  LDS R93, [R90+UR5+0x1000] ;  /* 0x001000055a5d7984 */ /* 0x000fe80008000800 */
[----:B------:R-:W1:Y:S04]  /*1b00*/  LDS R92, [R90+UR5+0x1040] ;  /* 0x001040055a5c7984 */ /* 0x000e680008000800 */
[----:B------:R-:W2:Y:S04]  /*1b10*/  LDS R41, [R90+UR5+0x1080] ;  /* 0x001080055a297984 */ /* 0x000ea80008000800 */
[----:B------:R-:W3:Y:S01]  /*1b20*/  LDS R90, [R90+UR5+0x10c0] ;  /* 0x0010c0055a5a7984 */ /* 0x000ee20008000800 */
[----:B0-----:R-:W-:Y:S01]  /*1b30*/  FMUL R42, R40, 1.4426950216293334961 ;  /* 0x3fb8aa3b282a7820 */ /* 0x001fe20000400000 */
[----:B------:R-:W-:-:S04]  /*1b40*/  FADD R40, -R47, R53 ;  /* 0x000000352f287221 */ /* 0x000fc80000000100 */
[----:B------:R-:W-:Y:S01]  /*1b50*/  FMUL R40, R40, 1.4426950216293334961 ;  /* 0x3fb8aa3b28287820 */ /* 0x000fe20000400000 */
[----:B------:R-:W1:Y:S08]  /*1b60*/  MUFU.EX2 R43, R43 ;  /* 0x0000002b002b7308 */ /* 0x000e700000000800 */
[----:B------:R-:W2:Y:S08]  /*1b70*/  MUFU.EX2 R42, R42 ;  /* 0x0000002a002a7308 */ /* 0x000eb00000000800 */
[----:B------:R-:W3:Y:S08]  /*1b80*/  MUFU.EX2 R40, R40 ;  /* 0x0000002800287308 */ /* 0x000ef00000000800 */
[----:B------:R-:W0:Y:S01]  /*1b90*/  MUFU.EX2 R56, R56 ;  /* 0x0000003800387308 */ /* 0x000e220000000800 */
[----:B------:R-:W-:-:S04]  /*1ba0*/  IMAD.WIDE R54, R0, 0x2, R72 ;  /* 0x0000000200367825 */ /* 0x000fc800078e0248 */
[C---:B-1----:R-:W-:Y:S01]  /*1bb0*/  FFMA R48, R43.reuse, R48, R92 ;  /* 0x000000302b307223 */ /* 0x042fe2000000005c */
[C---:B------:R-:W-:Y:S01]  /*1bc0*/  FMUL R38, R43.reuse, R38 ;  /* 0x000000262b267220 */ /* 0x040fe20000400000 */
[C---:B------:R-:W-:Y:S01]  /*1bd0*/  FMUL R39, R43.reuse, R39 ;  /* 0x000000272b277220 */ /* 0x040fe20000400000 */
[C---:B------:R-:W-:Y:S01]  /*1be0*/  FMUL R34, R43.reuse, R34 ;  /* 0x000000222b227220 */ /* 0x040fe20000400000 */
[----:B------:R-:W-:Y:S01]  /*1bf0*/  FMUL R35, R43, R35 ;  /* 0x000000232b237220 */ /* 0x000fe20000400000 */
[C---:B--2---:R-:W-:Y:S01]  /*1c00*/  FFMA R15, R42.reuse, R15, R41 ;  /* 0x0000000f2a0f7223 */ /* 0x044fe20000000029 */
[C---:B------:R-:W-:Y:S01]  /*1c10*/  FMUL R28, R42.reuse, R28 ;  /* 0x0000001c2a1c7220 */ /* 0x040fe20000400000 */
[C---:B------:R-:W-:Y:S01]  /*1c20*/  FMUL R29, R42.reuse, R29 ;  /* 0x0000001d2a1d7220 */ /* 0x040fe20000400000 */
[C---:B------:R-:W-:Y:S01]  /*1c30*/  FMUL R16, R42.reuse, R16 ;  /* 0x000000102a107220 */ /* 0x040fe20000400000 */
[----:B------:R-:W-:Y:S01]  /*1c40*/  FMUL R17, R42, R17 ;  /* 0x000000112a117220 */ /* 0x000fe20000400000 */
[----:B---3--:R-:W-:Y:S01]  /*1c50*/  FFMA R14, R40, R14, R90 ;  /* 0x0000000e280e7223 */ /* 0x008fe2000000005a */
[----:B------:R-:W-:-:S04]  /*1c60*/  IMAD.WIDE R42, R0, 0x2, R70 ;  /* 0x00000002002a7825 */ /* 0x000fc800078e0246 */
[C---:B------:R-:W-:Y:S01]  /*1c70*/  FMUL R30, R40.reuse, R30 ;  /* 0x0000001e281e7220 */ /* 0x040fe20000400000 */
[C---:B------:R-:W-:Y:S01]  /*1c80*/  FMUL R31, R40.reuse, R31 ;  /* 0x0000001f281f7220 */ /* 0x040fe20000400000 */
[C---:B------:R-:W-:Y:S01]  /*1c90*/  FMUL R18, R40.reuse, R18 ;  /* 0x0000001228127220 */ /* 0x040fe20000400000 */
[----:B------:R-:W-:Y:S01]  /*1ca0*/  FMUL R19, R40, R19 ;  /* 0x0000001328137220 */ /* 0x000fe20000400000 */
[----:B------:R-:W-:-:S04]  /*1cb0*/  IMAD.WIDE R40, R0, 0x2, R64 ;  /* 0x0000000200287825 */ /* 0x000fc800078e0240 */
[C---:B0-----:R-:W-:Y:S01]  /*1cc0*/  FFMA R49, R56.reuse, R49, R93 ;  /* 0x0000003138317223 */ /* 0x041fe2000000005d */
[C---:B------:R-:W-:Y:S01]  /*1cd0*/  FMUL R36, R56.reuse, R36 ;  /* 0x0000002438247220 */ /* 0x040fe20000400000 */
[C---:B------:R-:W-:Y:S01]  /*1ce0*/  FMUL R37, R56.reuse, R37 ;  /* 0x0000002538257220 */ /* 0x040fe20000400000 */
[C---:B------:R-:W-:Y:S01]  /*1cf0*/  FMUL R32, R56.reuse, R32 ;  /* 0x0000002038207220 */ /* 0x040fe20000400000 */
[----:B------:R-:W-:Y:S01]  /*1d00*/  FMUL R33, R56, R33 ;  /* 0x0000002138217220 */ /* 0x000fe20000400000 */
[----:B------:R-:W2:Y:S01]  /*1d10*/  LDG.E.U16 R54, desc[UR10][R54.64] ;  /* 0x0000000a36367981 */ /* 0x000ea2000c1e1500 */
[----:B------:R-:W-:-:S03]  /*1d20*/  IMAD.WIDE R56, R0, 0x2, R68 ;  /* 0x0000000200387825 */ /* 0x000fc600078e0244 */
[----:B------:R0:W3:Y:S04]  /*1d30*/  LDG.E.U16 R53, desc[UR10][R40.64] ;  /* 0x0000000a28357981 */ /* 0x0000e8000c1e1500 */
[----:B------:R-:W4:Y:S04]  /*1d40*/  LDG.E.U16 R56, desc[UR10][R56.64] ;  /* 0x0000000a38387981 */ /* 0x000f28000c1e1500 */
[----:B------:R1:W5:Y:S01]  /*1d50*/  LDG.E.U16 R55, desc[UR10][R42.64] ;  /* 0x0000000a2a377981 */ /* 0x000362000c1e1500 */
[----:B0-----:R-:W-:-:S05]  /*1d60*/  IMAD.WIDE R40, R0, 0x2, R60 ;  /* 0x0000000200287825 */ /* 0x001fca00078e023c */
[----:B------:R0:W5:Y:S01]  /*1d70*/  LDG.E.U16 R90, desc[UR10][R40.64] ;  /* 0x0000000a285a7981 */ /* 0x000162000c1e1500 */
[----:B-1----:R-:W-:-:S05]  /*1d80*/  IMAD.WIDE R42, R0, 0x2, R66 ;  /* 0x00000002002a7825 */ /* 0x002fca00078e0242 */
[----:B------:R1:W5:Y:S01]  /*1d90*/  LDG.E.U16 R57, desc[UR10][R42.64] ;  /* 0x0000000a2a397981 */ /* 0x000362000c1e1500 */
[----:B0-----:R-:W-:-:S05]  /*1da0*/  IMAD.WIDE R40, R0, 0x2, R58 ;  /* 0x0000000200287825 */ /* 0x001fca00078e023a */
[----:B------:R-:W5:Y:S01]  /*1db0*/  LDG.E.U16 R92, desc[UR10][R40.64] ;  /* 0x0000000a285c7981 */ /* 0x000f62000c1e1500 */
[----:B-1----:R-:W-:-:S06]  /*1dc0*/  IMAD.WIDE R42, R0, 0x2, R62 ;  /* 0x00000002002a7825 */ /* 0x002fcc00078e023e */
[----:B------:R-:W5:Y:S01]  /*1dd0*/  LDG.E.U16 R42, desc[UR10][R42.64] ;  /* 0x0000000a2a2a7981 */ /* 0x000f62000c1e1500 */
[----:B------:R-:W-:Y:S01]  /*1de0*/  BAR.SYNC.DEFER_BLOCKING 0x0 ;  /* 0x0000000000007b1d */ /* 0x000fe20000010000 */
[----:B------:R-:W-:Y:S02]  /*1df0*/  F2FP.F16.F32.PACK_AB R20, R20, R21 ;  /* 0x000000151414723e */ /* 0x000fe400000000ff */
[----:B------:R-:W-:Y:S02]  /*1e00*/  F2FP.F16.F32.PACK_AB R21, R22, R23 ;  /* 0x000000171615723e */ /* 0x000fe400000000ff */
[----:B------:R-:W-:Y:S02]  /*1e10*/  F2FP.F16.F32.PACK_AB R22, R24, R25 ;  /* 0x000000191816723e */ /* 0x000fe400000000ff */
[----:B------:R-:W-:Y:S01]  /*1e20*/  F2FP.F16.F32.PACK_AB R23, R26, R27 ;  /* 0x0000001b1a17723e */ /* 0x000fe200000000ff */
[----:B------:R-:W-:Y:S01]  /*1e30*/  UIADD3 UR4, UR4, 0x10, URZ ;  /* 0x0000001004047890 */ /* 0x000fe2000fffe03f */
[----:B--2---:R-:W-:Y:S04]  /*1e40*/  STS.U16 [R51+UR6+0x1000], R54 ;  /* 0x0010003633007988 */ /* 0x004fe80008000406 */
[----:B---3--:R-:W-:Y:S04]  /*1e50*/  STS.U16 [R51+UR6+0x1400], R53 ;  /* 0x0014003533007988 */ /* 0x008fe80008000406 */
[----:B----4-:R-:W-:Y:S04]  /*1e60*/  STS.U16 [R51+UR6+0x1200], R56 ;  /* 0x0012003833007988 */ /* 0x010fe80008000406 */
[----:B-----5:R-:W-:Y:S04]  /*1e70*/  STS.U16 [R51+UR6+0x1100], R55 ;  /* 0x0011003733007988 */ /* 0x020fe80008000406 */
[----:B------:R-:W-:Y:S04]  /*1e80*/  STS.U16 [R51+UR6+0x1600], R90 ;  /* 0x0016005a33007988 */ /* 0x000fe80008000406 */
[----:B------:R-:W-:Y:S04]  /*1e90*/  STS.U16 [R51+UR6+0x1300], R57 ;  /* 0x0013003933007988 */ /* 0x000fe80008000406 */
[----:B------:R-:W-:Y:S04]  /*1ea0*/  STS.U16 [R51+UR6+0x1700], R92 ;  /* 0x0017005c33007988 */ /* 0x000fe80008000406 */
[----:B------:R-:W-:Y:S04]  /*1eb0*/  STS.U16 [R51+UR6+0x1500], R42 ;  /* 0x0015002a33007988 */ /* 0x000fe80008000406 */
[----:B------:R-:W-:Y:S01]  /*1ec0*/  STSM.16.M88.4 [R3+0x1800], R20 ;  /* 0x0018001403007844 */ /* 0x000fe20000000200 */
[----:B------:R-:W-:Y:S06]  /*1ed0*/  BAR.SYNC.DEFER_BLOCKING 0x0 ;  /* 0x0000000000007b1d */ /* 0x000fec0000010000 */
[----:B------:R-:W-:Y:S04]  /*1ee0*/  LDSM.16.M88.4 R40, [R6+UR6+0x1800] ;  /* 0x001800060628783b */ /* 0x000fe80008000200 */
[----:B------:R-:W0:Y:S04]  /*1ef0*/  LDSM.16.M88.4 R20, [R5+0x1000] ;  /* 0x001000000514783b */ /* 0x000e280000000200 */
[----:B------:R-:W1:Y:S01]  /*1f00*/  LDSM.16.M88.4 R24, [R6+UR6+0x1a00] ;  /* 0x001a00060618783b */ /* 0x000e620008000200 */
[C---:B0-----:R-:W-:Y:S06]  /*1f10*/  HMMA.16816.F32 R36, R40.reuse, R20, R36 ;  /* 0x000000142824723c */ /* 0x041fec0000001824 */
[----:B------:R-:W-:Y:S01]  /*1f20*/  HMMA.16816.F32 R32, R40, R22, R32 ;  /* 0x000000162820723c */ /* 0x000fe20000001820 */
[----:B------:R-:W0:Y:S08]  /*1f30*/  LDC R43, c[0x0][0x280] ;  /* 0x0000a000ff2b7b82 */ /* 0x000e300000000800 */
[----:B------:R-:W2:Y:S08]  /*1f40*/  LDC R41, c[0x0][0x264] ;  /* 0x00009900ff297b82 */ /* 0x000eb00000000800 */
[----:B------:R-:W3:Y:S01]  /*1f50*/  LDC R40, c[0x0][0x254] ;  /* 0x00009500ff287b82 */ /* 0x000ee20000000800 */
[----:B0-----:R-:W-:Y:S01]  /*1f60*/  ISETP.LE.AND P3, PT, R43, UR4, PT ;  /* 0x000000042b007c0c */ /* 0x001fe2000bf63270 */
[----:B-1----:R-:W-:Y:S01]  /*1f70*/  HMMA.16816.F32 R28, R24, R20, R28 ;  /* 0x00000014181c723c */ /* 0x002fe2000000181c */
[----:B------:R-:W-:Y:S01]  /*1f80*/  IMAD.MOV.U32 R56, RZ, RZ, R44 ;  /* 0x000000ffff387224 */ /* 0x000fe200078e002c */
[----:B------:R-:W-:Y:S01]  /*1f90*/  MOV R54, R46 ;  /* 0x0000002e00367202 */ /* 0x000fe20000000f00 */
[----:B------:R-:W-:-:S03]  /*1fa0*/  IMAD.MOV.U32 R55, RZ, RZ, R45 ;  /* 0x000000ffff377224 */ /* 0x000fc600078e002d */
[----:B------:R-:W-:Y:S01]  /*1fb0*/  HMMA.16816.F32 R16, R24, R22, R16 ;  /* 0x000000161810723c */ /* 0x000fe20000001810 */
[----:B--2---:R-:W-:Y:S02]  /*1fc0*/  IMAD R0, R41, 0x10, R0 ;  /* 0x0000001029007824 */ /* 0x004fe400078e0200 */
[----:B------:R-:W-:Y:S01]  /*1fd0*/  IMAD.MOV.U32 R53, RZ, RZ, R47 ;  /* 0x000000ffff357224 */ /* 0x000fe200078e002f */
[----:B---3--:R-:W-:Y:S02]  /*1fe0*/  LEA R11, R40, R11, 0x4 ;  /* 0x0000000b280b7211 */ /* 0x008fe400078e20ff */
[----:B------:R-:W-:-:S03]  /*1ff0*/  NOP ;  /* 0x0000000000007918 */ /* 0x000fc60000000000 */
[----:B------:R-:W-:-:S15]  /*2000*/  @!P3 BRA `(.L_x_1) ;  /* 0xfffffff00020b947 */ /* 0x000fde000383ffff */
.L_x_0:
[----:B------:R-:W0:Y:S01]  /*2010*/  S2R R4, SR_TID.X ;  /* 0x0000000000047919 */ /* 0x000e220000002100 */
[----:B------:R-:W-:Y:S01]  /*2020*/  FSETP.GEU.AND P1, PT, R49, 1.175494350822287508e-38, PT ;  /* 0x008000003100780b */ /* 0x000fe20003f2e000 */
[----:B------:R-:W-:Y:S01]  /*2030*/  IMAD.MOV.U32 R22, RZ, RZ, R14 ;  /* 0x000000ffff167224 */ /* 0x000fe200078e000e */
[----:B------:R-:W-:Y:S01]  /*2040*/  MOV R25, R15 ;  /* 0x0000000f00197202 */ /* 0x000fe20000000f00 */
[----:B------:R-:W-:Y:S01]  /*2050*/  IMAD.MOV.U32 R40, RZ, RZ, R38 ;  /* 0x000000ffff287224 */ /* 0x000fe200078e0026 */
[----:B------:R-:W-:Y:S01]  /*2060*/  FSETP.GEU.AND P2, PT, R48, 1.175494350822287508e-38, PT ;  /* 0x008000003000780b */ /* 0x000fe20003f4e000 */
[----:B------:R-:W-:Y:S01]  /*2070*/  IMAD.MOV.U32 R26, RZ, RZ, R18 ;  /* 0x000000ffff1a7224 */ /* 0x000fe200078e0012 */
[C---:B------:R-:W-:Y:S01]  /*2080*/  FSETP.GT.AND P5, PT, |R22|.reuse, 8.50705917302346158658e+37, PT ;  /* 0x7e8000001600780b */ /* 0x040fe20003fa4200 */
[----:B------:R-:W-:Y:S01]  /*2090*/  IMAD.MOV.U32 R24, RZ, RZ, R19 ;  /* 0x000000ffff187224 */ /* 0x000fe200078e0013 */
[C---:B------:R-:W-:Y:S01]  /*20a0*/  FSETP.GEU.AND P6, PT, |R22|.reuse, 1.175494350822287508e-38, PT ;  /* 0x008000001600780b */ /* 0x040fe20003fce200 */
[----:B------:R-:W-:Y:S01]  /*20b0*/  IMAD.MOV.U32 R42, RZ, RZ, R36 ;  /* 0x000000ffff2a7224 */ /* 0x000fe200078e0024 */
[----:B------:R-:W-:Y:S01]  /*20c0*/  MOV R38, R32 ;  /* 0x0000002000267202 */ /* 0x000fe20000000f00 */
[----:B------:R-:W-:Y:S01]  /*20d0*/  IMAD.MOV.U32 R32, RZ, RZ, R30 ;  /* 0x000000ffff207224 */ /* 0x000fe200078e001e */
[----:B------:R-:W-:Y:S01]  /*20e0*/  FSETP.GEU.AND P3, PT, R25, 1.175494350822287508e-38, PT ;  /* 0x008000001900780b */ /* 0x000fe20003f6e000 */
[----:B------:R-:W-:Y:S01]  /*20f0*/  IMAD.MOV.U32 R36, RZ, RZ, R34 ;  /* 0x000000ffff247224 */ /* 0x000fe200078e0022 */
[----:B------:R-:W-:Y:S01]  /*2100*/  FSETP.GEU.AND P4, PT, R22, 1.175494350822287508e-38, PT ;  /* 0x008000001600780b */ /* 0x000fe20003f8e000 */
[----:B------:R-:W-:Y:S01]  /*2110*/  IMAD.MOV.U32 R34, RZ, RZ, R28 ;  /* 0x000000ffff227224 */ /* 0x000fe200078e001c */
[----:B------:R-:W-:Y:S01]  /*2120*/  FSEL R12, RZ, -23, P3 ;  /* 0xc1b80000ff0c7808 */ /* 0x000fe20001800000 */
[----:B------:R-:W-:Y:S01]  /*2130*/  IMAD.MOV.U32 R30, RZ, RZ, R16 ;  /* 0x000000ffff1e7224 */ /* 0x000fe200078e0010 */
[----:B------:R-:W-:Y:S01]  /*2140*/  FSEL R14, RZ, -23, P4 ;  /* 0xc1b80000ff0e7808 */ /* 0x000fe20002000000 */
[----:B------:R-:W-:Y:S01]  /*2150*/  @P5 FMUL R24, R24, 0.25 ;  /* 0x3e80000018185820 */ /* 0x000fe20000400000 */
[----:B------:R-:W-:Y:S01]  /*2160*/  @P5 FMUL R26, R26, 0.25 ;  /* 0x3e8000001a1a5820 */ /* 0x000fe20000400000 */
[----:B------:R-:W-:Y:S01]  /*2170*/  @P5 FMUL R31, R31, 0.25 ;  /* 0x3e8000001f1f5820 */ /* 0x000fe20000400000 */
[----:B------:R-:W-:Y:S01]  /*2180*/  @P5 FMUL R32, R32, 0.25 ;  /* 0x3e80000020205820 */ /* 0x000fe20000400000 */
[----:B------:R-:W-:Y:S01]  /*2190*/  FSEL R10, RZ, -23, P2 ;  /* 0xc1b80000ff0a7808 */ /* 0x000fe20001000000 */
[----:B------:R-:W-:Y:S01]  /*21a0*/  @!P6 FMUL R24, R24, 16777216 ;  /* 0x4b8000001818e820 */ /* 0x000fe20000400000 */
[----:B------:R-:W-:Y:S01]  /*21b0*/  @!P6 FMUL R26, R26, 16777216 ;  /* 0x4b8000001a1ae820 */ /* 0x000fe20000400000 */
[----:B------:R-:W-:Y:S01]  /*21c0*/  @!P6 FMUL R31, R31, 16777216 ;  /* 0x4b8000001f1fe820 */ /* 0x000fe20000400000 */
[----:B------:R-:W-:Y:S01]  /*21d0*/  @!P6 FMUL R32, R32, 16777216 ;  /* 0x4b8000002020e820 */ /* 0x000fe20000400000 */
[----:B------:R-:W-:Y:S01]  /*21e0*/  MOV R28, R17 ;  /* 0x00000011001c7202 */ /* 0x000fe20000000f00 */
[----:B------:R-:W1:Y:S08]  /*21f0*/  S2UR UR5, SR_CgaCtaId ;  /* 0x00000000000579c3 */ /* 0x000e700000008800 */
[----:B------:R-:W-:Y:S01]  /*2200*/  BAR.SYNC.DEFER_BLOCKING 0x0 ;  /* 0x0000000000007b1d */ /* 0x000fe20000010000 */
[--C-:B0-----:R-:W-:Y:S01]  /*2210*/  SHF.R.S32.HI R6, RZ, 0x4, R4.reuse ;  /* 0x00000004ff067819 */ /* 0x101fe20000011404 */
[----:B------:R-:W-:Y:S01]  /*2220*/  IMAD.SHL.U32 R8, R4, 0x2, RZ ;  /* 0x0000000204087824 */ /* 0x000fe200078e00ff */
[----:B------:R-:W-:-:S02]  /*2230*/  SHF.R.S32.HI R0, RZ, 0x3, R4 ;  /* 0x00000003ff007819 */ /* 0x000fc40000011404 */
[----:B------:R-:W-:Y:S01]  /*2240*/  SGXT R6, R6, 0x1 ;  /* 0x000000010606781a */ /* 0x000fe20000000200 */
[----:B------:R-:W-:Y:S01]  /*2250*/  UMOV UR4, 0x400 ;  /* 0x0000040000047882 */ /* 0x000fe20000000000 */
[----:B------:R-:W-:Y:S01]  /*2260*/  LOP3.LUT R2, R4, 0x60, RZ, 0xc0, !PT ;  /* 0x0000006004027812 */ /* 0x000fe200078ec0ff */
[----:B------:R-:W0:Y:S01]  /*2270*/  LDC.64 R60, c[0x0][0x228] ;  /* 0x00008a00ff3c7b82 */ /* 0x000e220000000a00 */
[----:B------:R-:W-:Y:S02]  /*2280*/  LOP3.LUT R7, R6, 0x804, RZ, 0xc0, !PT ;  /* 0x0000080406077812 */ /* 0x000fe400078ec0ff */
[----:B------:R-:W-:Y:S02]  /*2290*/  LOP3.LUT R6, R4, 0x7f, RZ, 0xc0, !PT ;  /* 0x0000007f04067812 */ /* 0x000fe400078ec0ff */
[----:B------:R-:W-:Y:S02]  /*22a0*/  SGXT R0, R0, 0x1 ;  /* 0x000000010000781a */ /* 0x000fe40000000200 */
[----:B------:R-:W-:Y:S01]  /*22b0*/  ISETP.GE.U32.AND P0, PT, R6, 0x20, PT ;  /* 0x000000200600780c */ /* 0x000fe20003f06070 */
[----:B------:R-:W-:Y:S01]  /*22c0*/  FMUL R6, R49, 8388608 ;  /* 0x4b00000031067820 */ /* 0x000fe20000400000 */
[----:B------:R-:W-:-:S02]  /*22d0*/  SHF.L.U32 R3, R2, 0x3, RZ ;  /* 0x0000000302037819 */ /* 0x000fc400000006ff */
[----:B------:R-:W-:Y:S02]  /*22e0*/  LOP3.LUT R5, R4, 0x7, RZ, 0xc0, !PT ;  /* 0x0000000704057812 */ /* 0x000fe400078ec0ff */
[----:B------:R-:W-:Y:S01]  /*22f0*/  LOP3.LUT R2, R0, 0x440, RZ, 0xc0, !PT ;  /* 0x0000044000027812 */ /* 0x000fe200078ec0ff */
[C---:B------:R-:W-:Y:S01]  /*2300*/  IMAD.SHL.U32 R0, R4.reuse, 0x4, RZ ;  /* 0x0000000404007824 */ /* 0x040fe200078e00ff */
[----:B------:R-:W-:Y:S01]  /*2310*/  LOP3.LUT R3, R3, 0x3c, R8, 0xf8, !PT ;  /* 0x0000003c03037812 */ /* 0x000fe200078ef808 */
[----:B-1----:R-:W-:Y:S01]  /*2320*/  ULEA UR6, UR5, UR4, 0x18 ;  /* 0x0000000405067291 */ /* 0x002fe2000f8ec03f */
[----:B------:R-:W-:Y:S01]  /*2330*/  SHF.L.U32 R20, R4, 0x6, RZ ;  /* 0x0000000604147819 */ /* 0x000fe200000006ff */
[----:B------:R-:W-:Y:S01]  /*2340*/  IMAD R9, R5, 0x8, R2 ;  /* 0x0000000805097824 */ /* 0x000fe200078e0202 */
[----:B------:R-:W-:Y:S01]  /*2350*/  FSEL R6, R6, R49, !P1 ;  /* 0x0000003106067208 */ /* 0x000fe20004800000 */
[----:B------:R-:W-:Y:S01]  /*2360*/  ULDC.64 UR4, c[0x0][0x270] ;  /* 0x00009c0000047ab9 */ /* 0x000fe20000000a00 */
[----:B------:R-:W-:Y:S01]  /*2370*/  LOP3.LUT R20, R3, 0x40, R20, 0xf8, !PT ;  /* 0x0000004003147812 */ /* 0x000fe200078ef814 */
[----:B------:R-:W-:Y:S01]  /*2380*/  UIMAD UR4, UR7, UR4, URZ ;  /* 0x00000004070472a4 */ /* 0x000fe2000f8e023f */
[----:B------:R-:W-:-:S02]  /*2390*/  IADD3 R3, R6, -0x3f3504f3, RZ ;  /* 0xc0cafb0d06037810 */ /* 0x000fc40007ffe0ff */
[----:B------:R-:W-:Y:S01]  /*23a0*/  LOP3.LUT R2, R7, 0x80, R0, 0xf8, !PT ;  /* 0x0000008007027812 */ /* 0x000fe200078ef800 */
[----:B------:R-:W-:Y:S01]  /*23b0*/  FMUL R7, R48, 8388608 ;  /* 0x4b00000030077820 */ /* 0x000fe20000400000 */
[----:B------:R-:W-:Y:S01]  /*23c0*/  LOP3.LUT R9, R9, 0x40, R4, 0x78, !PT ;  /* 0x0000004009097812 */ /* 0x000fe200078e7804 */
[----:B------:R-:W-:Y:S01]  /*23d0*/  USHF.L.U32 UR8, UR4, 0x1, URZ ;  /* 0x0000000104087899 */ /* 0x000fe2000800063f */
[----:B------:R-:W-:Y:S01]  /*23e0*/  LOP3.LUT R21, R3, 0xff800000, RZ, 0xc0, !PT ;  /* 0xff80000003157812 */ /* 0x000fe200078ec0ff */
[----:B------:R-:W-:Y:S01]  /*23f0*/  FMUL R3, R22, 8388608 ;  /* 0x4b00000016037820 */ /* 0x000fe20000400000 */
[----:B------:R-:W-:Y:S02]  /*2400*/  LOP3.LUT R2, R2, R9, RZ, 0xfc, !PT ;  /* 0x0000000902027212 */ /* 0x000fe400078efcff */
[----:B------:R-:W-:Y:S02]  /*2410*/  FSEL R9, RZ, -23, P1 ;  /* 0xc1b80000ff097808 */ /* 0x000fe40000800000 */
[----:B------:R-:W-:Y:S01]  /*2420*/  I2FP.F32.S32 R8, R21 ;  /* 0x0000001500087245 */ /* 0x000fe20000201400 */
[----:B------:R-:W-:Y:S01]  /*2430*/  IMAD.IADD R21, R6, 0x1, -R21 ;  /* 0x0000000106157824 */ /* 0x000fe200078e0a15 */
[----:B------:R-:W-:-:S02]  /*2440*/  FSEL R7, R7, R48, !P2 ;  /* 0x0000003007077208 */ /* 0x000fc40005000000 */
[C---:B------:R-:W-:Y:S01]  /*2450*/  FSETP.GT.AND P1, PT, |R25|.reuse, 8.50705917302346158658e+37, PT ;  /* 0x7e8000001900780b */ /* 0x040fe20003f24200 */
[----:B------:R-:W-:Y:S01]  /*2460*/  FFMA.FTZ R9, R8, 1.1920928955078125e-07, R9 ;  /* 0x3400000008097823 */ /* 0x000fe20000010009 */
[----:B------:R-:W-:Y:S01]  /*2470*/  FMUL R8, R25, 8388608 ;  /* 0x4b00000019087820 */ /* 0x000fe20000400000 */
[----:B------:R-:W-:Y:S01]  /*2480*/  FSEL R3, R3, R22, !P4 ;  /* 0x0000001603037208 */ /* 0x000fe20006000000 */
[----:B------:R-:W-:Y:S01]  /*2490*/  @P5 FMUL R22, R22, 0.25 ;  /* 0x3e80000016165820 */ /* 0x000fe20000400000 */
[----:B------:R-:W-:Y:S01]  /*24a0*/  FSETP.GT.AND P5, PT, |R48|, 8.50705917302346158658e+37, PT ;  /* 0x7e8000003000780b */ /* 0x000fe20003fa4200 */
[----:B------:R-:W-:Y:S01]  /*24b0*/  VIADD R11, R7, 0xc0cafb0d ;  /* 0xc0cafb0d070b7836 */ /* 0x000fe20000000000 */
[----:B------:R-:W-:Y:S01]  /*24c0*/  FSEL R8, R8, R25, !P3 ;  /* 0x0000001908087208 */ /* 0x000fe20005800000 */
[----:B------:R-:W-:Y:S01]  /*24d0*/  VIADD R15, R3, 0xc0cafb0d ;  /* 0xc0cafb0d030f7836 */ /* 0x000fe20000000000 */
[----:B------:R-:W-:Y:S01]  /*24e0*/  FSETP.GT.AND P3, PT, |R49|, 8.50705917302346158658e+37, PT ;  /* 0x7e8000003100780b */ /* 0x000fe20003f64200 */
[----:B------:R-:W-:Y:S01]  /*24f0*/  @!P6 FMUL R22, R22, 16777216 ;  /* 0x4b8000001616e820 */ /* 0x000fe20000400000 */
[----:B------:R-:W-:Y:S01]  /*2500*/  FSETP.GEU.AND P4, PT, |R25|, 1.175494350822287508e-38, PT ;  /* 0x008000001900780b */ /* 0x000fe20003f8e200 */
[----:B------:R-:W-:Y:S01]  /*2510*/  FADD R21, R21, -1 ;  /* 0xbf80000015157421 */ /* 0x000fe20000000000 */
[----:B------:R-:W-:Y:S01]  /*2520*/  IADD3 R13, R8, -0x3f3504f3, RZ ;  /* 0xc0cafb0d080d7810 */ /* 0x000fe20007ffe0ff */
[----:B------:R-:W-:Y:S01]  /*2530*/  @P1 FMUL R25, R25, 0.25 ;  /* 0x3e80000019191820 */ /* 0x000fe20000400000 */
[----:B------:R-:W-:Y:S01]  /*2540*/  FSETP.GEU.AND P2, PT, |R49|, 1.175494350822287508e-38, PT ;  /* 0x008000003100780b */ /* 0x000fe20003f4e200 */
[----:B------:R-:W1:Y:S01]  /*2550*/  MUFU.RCP R19, R22 ;  /* 0x0000001600137308 */ /* 0x000e620000001000 */
[C---:B------:R-:W-:Y:S01]  /*2560*/  FSETP.GEU.AND P6, PT, |R48|.reuse, 1.175494350822287508e-38, PT ;  /* 0x008000003000780b */ /* 0x040fe20003fce200 */
[----:B------:R-:W-:Y:S01]  /*2570*/  @P5 FMUL R48, R48, 0.25 ;  /* 0x3e80000030305820 */ /* 0x000fe20000400000 */
[----:B------:R-:W-:Y:S01]  /*2580*/  LOP3.LUT R16, R11, 0xff800000, RZ, 0xc0, !PT ;  /* 0xff8000000b107812 */ /* 0x000fe200078ec0ff */
[----:B------:R-:W-:Y:S01]  /*2590*/  @P1 FMUL R28, R28, 0.25 ;  /* 0x3e8000001c1c1820 */ /* 0x000fe20000400000 */
[----:B------:R-:W-:Y:S01]  /*25a0*/  LOP3.LUT R17, R13, 0xff800000, RZ, 0xc0, !PT ;  /* 0xff8000000d117812 */ /* 0x000fe200078ec0ff */
[----:B------:R-:W-:Y:S01]  /*25b0*/  @P3 FMUL R49, R49, 0.25 ;  /* 0x3e80000031313820 */ /* 0x000fe20000400000 */
[----:B------:R-:W-:Y:S01]  /*25c0*/  LOP3.LUT R18, R15, 0xff800000, RZ, 0xc0, !PT ;  /* 0xff8000000f127812 */ /* 0x000fe200078ec0ff */
[----:B------:R-:W-:Y:S01]  /*25d0*/  @!P4 FMUL R25, R25, 16777216 ;  /* 0x4b8000001919c820 */ /* 0x000fe20000400000 */
[----:B------:R-:W-:Y:S01]  /*25e0*/  I2FP.F32.S32 R11, R16 ;  /* 0x00000010000b7245 */ /* 0x000fe20000201400 */
[----:B------:R-:W-:Y:S01]  /*25f0*/  @P1 FMUL R30, R30, 0.25 ;  /* 0x3e8000001e1e1820 */ /* 0x000fe20000400000 */
[----:B------:R-:W-:Y:S01]  /*2600*/  I2FP.F32.S32 R13, R17 ;  /* 0x00000011000d7245 */ /* 0x000fe20000201400 */
[----:B------:R-:W-:Y:S01]  /*2610*/  @!P2 FMUL R49, R49, 16777216 ;  /* 0x4b8000003131a820 */ /* 0x000fe20000400000 */
[----:B------:R-:W-:Y:S01]  /*2620*/  I2FP.F32.S32 R15, R18 ;  /* 0x00000012000f7245 */ /* 0x000fe20000201400 */
[----:B------:R-:W-:Y:S01]  /*2630*/  FFMA.FTZ R10, R11, 1.1920928955078125e-07, R10 ;  /* 0x340000000b0a7823 */ /* 0x000fe2000001000a */
[----:B------:R-:W-:Y:S01]  /*2640*/  @!P6 FMUL R48, R48, 16777216 ;  /* 0x4b8000003030e820 */ /* 0x000fe20000400000 */
[----:B------:R-:W-:Y:S01]  /*2650*/  FFMA.FTZ R11, R13, 1.1920928955078125e-07, R12 ;  /* 0x340000000d0b7823 */ /* 0x000fe2000001000c */
[----:B------:R-:W-:Y:S01]  /*2660*/  MUFU.RCP R27, R49 ;  /* 0x00000031001b7308 */ /* 0x000fe20000001000 */
[----:B------:R-:W-:Y:S01]  /*2670*/  FFMA.FTZ R12, R15, 1.1920928955078125e-07, R14 ;  /* 0x340000000f0c7823 */ /* 0x000fe2000001000e */
[----:B------:R-:W-:Y:S01]  /*2680*/  @P1 FMUL R29, R29, 0.25 ;  /* 0x3e8000001d1d1820 */ /* 0x000fe20000400000 */
[----:B------:R-:W-:Y:S01]  /*2690*/  @P1 FMUL R34, R34, 0.25 ;  /* 0x3e80000022221820 */ /* 0x000fe20000400000 */
[----:B------:R-:W-:Y:S01]  /*26a0*/  @P3 FMUL R33, R33, 0.25 ;  /* 0x3e80000021213820 */ /* 0x000fe20000400000 */
[----:B------:R-:W-:Y:S01]  /*26b0*/  @P3 FMUL R38, R38, 0.25 ;  /* 0x3e80000026263820 */ /* 0x000fe20000400000 */
[----:B------:R-:W-:Y:S01]  /*26c0*/  @P3 FMUL R37, R37, 0.25 ;  /* 0x3e80000025253820 */ /* 0x000fe20000400000 */
[----:B------:R-:W-:Y:S01]  /*26d0*/  @P3 FMUL R42, R42, 0.25 ;  /* 0x3e8000002a2a3820 */ /* 0x000fe20000400000 */
[----:B------:R-:W2:Y:S01]  /*26e0*/  MUFU.RCP R15, R25 ;  /* 0x00000019000f7308 */ /* 0x000ea20000001000 */
[----:B------:R-:W-:Y:S01]  /*26f0*/  @P5 FMUL R35, R35, 0.25 ;  /* 0x3e80000023235820 */ /* 0x000fe20000400000 */
[----:B------:R-:W-:Y:S01]  /*2700*/  @P5 FMUL R36, R36, 0.25 ;  /* 0x3e80000024245820 */ /* 0x000fe20000400000 */
[----:B------:R-:W-:Y:S01]  /*2710*/  @P5 FMUL R39, R39, 0.25 ;  /* 0x3e80000027275820 */ /* 0x000fe20000400000 */
[----:B------:R-:W-:Y:S01]  /*2720*/  @!P4 FMUL R28, R28, 16777216 ;  /* 0x4b8000001c1cc820 */ /* 0x000fe20000400000 */
[----:B------:R-:W-:Y:S01]  /*2730*/  @!P4 FMUL R30, R30, 16777216 ;  /* 0x4b8000001e1ec820 */ /* 0x000fe20000400000 */
[----:B------:R-:W-:Y:S01]  /*2740*/  @!P4 FMUL R29, R29, 16777216 ;  /* 0x4b8000001d1dc820 */ /* 0x000fe20000400000 */
[----:B------:R-:W-:Y:S01]  /*2750*/  @P5 FMUL R40, R40, 0.25 ;  /* 0x3e80000028285820 */ /* 0x000fe20000400000 */
[----:B------:R-:W3:Y:S01]  /*2760*/  MUFU.RCP R25, R48 ;  /* 0x0000003000197308 */ /* 0x000ee20000001000 */
[----:B------:R-:W-:Y:S01]  /*2770*/  @!P4 FMUL R34, R34, 16777216 ;  /* 0x4b8000002222c820 */ /* 0x000fe20000400000 */
[----:B-1----:R-:W-:Y:S01]  /*2780*/  FMUL R13, R19, R24 ;  /* 0x00000018130d7220 */ /* 0x002fe20000400000 */
[----:B------:R-:W-:Y:S01]  /*2790*/  @!P2 FMUL R33, R33, 16777216 ;  /* 0x4b8000002121a820 */ /* 0x000fe20000400000 */
[----:B------:R-:W-:Y:S01]  /*27a0*/  @!P2 FMUL R38, R38, 16777216 ;  /* 0x4b8000002626a820 */ /* 0x000fe20000400000 */
[----:B------:R-:W-:Y:S01]  /*27b0*/  @!P2 FMUL R37, R37, 16777216 ;  /* 0x4b8000002525a820 */ /* 0x000fe20000400000 */
[----:B------:R-:W-:Y:S01]  /*27c0*/  @!P2 FMUL R42, R42, 16777216 ;  /* 0x4b8000002a2aa820 */ /* 0x000fe20000400000 */
[C---:B------:R-:W-:Y:S01]  /*27d0*/  FMUL R14, R19.reuse, R26 ;  /* 0x0000001a130e7220 */ /* 0x040fe20000400000 */
[C---:B------:R-:W-:Y:S01]  /*27e0*/  FMUL R24, R19.reuse, R31 ;  /* 0x0000001f13187220 */ /* 0x040fe20000400000 */
[----:B------:R-:W-:Y:S01]  /*27f0*/  FMUL R23, R19, R32 ;  /* 0x0000002013177220 */ /* 0x000fe20000400000 */
[----:B------:R-:W-:Y:S01]  /*2800*/  @!P6 FMUL R35, R35, 16777216 ;  /* 0x4b8000002323e820 */ /* 0x000fe20000400000 */
[----:B------:R-:W-:Y:S01]  /*2810*/  @!P6 FMUL R36, R36, 16777216 ;  /* 0x4b8000002424e820 */ /* 0x000fe20000400000 */
[----:B------:R-:W-:Y:S01]  /*2820*/  @!P6 FMUL R39, R39, 16777216 ;  /* 0x4b8000002727e820 */ /* 0x000fe20000400000 */
[C---:B--2---:R-:W-:Y:S01]  /*2830*/  FMUL R19, R15.reuse, R28 ;  /* 0x0000001c0f137220 */ /* 0x044fe20000400000 */
[C---:B------:R-:W-:Y:S01]  /*2840*/  FMUL R22, R15.reuse, R30 ;  /* 0x0000001e0f167220 */ /* 0x040fe20000400000 */
[C---:B------:R-:W-:Y:S01]  /*2850*/  FMUL R26, R15.reuse, R29 ;  /* 0x0000001d0f1a7220 */ /* 0x040fe20000400000 */
[----:B------:R-:W-:Y:S01]  /*2860*/  @!P6 FMUL R40, R40, 16777216 ;  /* 0x4b8000002828e820 */ /* 0x000fe20000400000 */
[----:B------:R-:W-:Y:S01]  /*2870*/  FMUL R15, R15, R34 ;  /* 0x000000220f0f7220 */ /* 0x000fe20000400000 */
[C---:B------:R-:W-:Y:S01]  /*2880*/  FMUL R29, R27.reuse, R33 ;  /* 0x000000211b1d7220 */ /* 0x040fe20000400000 */
[C---:B------:R-:W-:Y:S01]  /*2890*/  FMUL R30, R27.reuse, R38 ;  /* 0x000000261b1e7220 */ /* 0x040fe20000400000 */
[C---:B------:R-:W-:Y:S01]  /*28a0*/  FMUL R34, R27.reuse, R37 ;  /* 0x000000251b227220 */ /* 0x040fe20000400000 */
[----:B------:R-:W-:Y:S01]  /*28b0*/  FMUL R31, R27, R42 ;  /* 0x0000002a1b1f7220 */ /* 0x000fe20000400000 */
[C---:B---3--:R-:W-:Y:S01]  /*28c0*/  FMUL R27, R25.reuse, R35 ;  /* 0x00000023191b7220 */ /* 0x048fe20000400000 */
[C---:B------:R-:W-:Y:S01]  /*28d0*/  FMUL R28, R25.reuse, R36 ;  /* 0x00000024191c7220 */ /* 0x040fe20000400000 */
[C---:B------:R-:W-:Y:S01]  /*28e0*/  FMUL R32, R25.reuse, R39 ;  /* 0x0000002719207220 */ /* 0x040fe20000400000 */
[----:B------:R-:W-:Y:S01]  /*28f0*/  FMUL R25, R25, R40 ;  /* 0x0000002819197220 */ /* 0x000fe20000400000 */
[----:B------:R-:W-:Y:S01]  /*2900*/  F2FP.F16.F32.PACK_AB R31, R30, R31 ;  /* 0x0000001f1e1f723e */ /* 0x000fe200000000ff */
[----:B------:R-:W-:Y:S01]  /*2910*/  IMAD.IADD R16, R7, 0x1, -R16 ;  /* 0x0000000107107824 */ /* 0x000fe200078e0a10 */
[----:B------:R-:W-:Y:S01]  /*2920*/  F2FP.F16.F32.PACK_AB R29, R29, R34 ;  /* 0x000000221d1d723e */ /* 0x000fe200000000ff */
[----:B------:R-:W-:Y:S01]  /*2930*/  IMAD.IADD R17, R8, 0x1, -R17 ;  /* 0x0000000108117824 */ /* 0x000fe200078e0a11 */
[----:B------:R-:W-:Y:S01]  /*2940*/  F2FP.F16.F32.PACK_AB R15, R22, R15 ;  /* 0x0000000f160f723e */ /* 0x000fe200000000ff */
[----:B------:R-:W-:Y:S01]  /*2950*/  STS [R20+UR6], R31 ;  /* 0x0000001f14007988 */ /* 0x000fe20008000806 */
[----:B------:R-:W-:Y:S01]  /*2960*/  F2FP.F16.F32.PACK_AB R25, R28, R25 ;  /* 0x000000191c19723e */ /* 0x000fe200000000ff */
[----:B------:R-:W-:Y:S01]  /*2970*/  FADD R17, R17, -1 ;  /* 0xbf80000011117421 */ /* 0x000fe20000000000 */
[----:B------:R-:W-:Y:S01]  /*2980*/  F2FP.F16.F32.PACK_AB R27, R27, R32 ;  /* 0x000000201b1b723e */ /* 0x000fe200000000ff */
[----:B------:R1:W-:Y:S01]  /*2990*/  STS [R20+UR6+0x80], R29 ;  /* 0x0000801d14007988 */ /* 0x0003e20008000806 */
[----:B------:R-:W-:-:S02]  /*29a0*/  LOP3.LUT R22, R20, 0x40, RZ, 0x3c, !PT ;  /* 0x0000004014167812 */ /* 0x000fc400078e3cff */
[C---:B------:R-:W-:Y:S02]  /*29b0*/  LOP3.LUT R28, R20.reuse, 0x4, RZ, 0x3c, !PT ;  /* 0x00000004141c7812 */ /* 0x040fe400078e3cff */
[----:B------:R-:W-:Y:S01]  /*29c0*/  F2FP.F16.F32.PACK_AB R26, R19, R26 ;  /* 0x0000001a131a723e */ /* 0x000fe200000000ff */
[----:B------:R-:W-:Y:S01]  /*29d0*/  STS [R22+UR6+0x400], R25 ;  /* 0x0004001916007988 */ /* 0x000fe20008000806 */
[----:B------:R-:W-:Y:S02]  /*29e0*/  SHF.R.U32.HI R19, RZ, 0x5, R4 ;  /* 0x00000005ff137819 */ /* 0x000fe40000011604 */
[----:B------:R-:W-:Y:S01]  /*29f0*/  MOV R32, 0x3dc6b27f ;  /* 0x3dc6b27f00207802 */ /* 0x000fe20000000f00 */
[----:B------:R-:W-:Y:S01]  /*2a00*/  STS [R22+UR6+0x480], R27 ;  /* 0x0004801b16007988 */ /* 0x000fe20008000806 */
[----:B------:R-:W-:Y:S02]  /*2a10*/  LOP3.LUT R30, R20, 0x44, RZ, 0x3c, !PT ;  /* 0x00000044141e7812 */ /* 0x000fe400078e3cff */
[----:B-1----:R-:W-:Y:S01]  /*2a20*/  SGXT.U32 R20, R19, 0x2 ;  /* 0x000000021314781a */ /* 0x002fe20000000000 */
[----:B------:R1:W-:Y:S01]  /*2a30*/  STS [R28+UR6+0x800], R15 ;  /* 0x0008000f1c007988 */ /* 0x0003e20008000806 */
[----:B------:R-:W-:-:S02]  /*2a40*/  IADD3 R19, R3, -R18, RZ ;  /* 0x8000001203137210 */ /* 0x000fc40007ffe0ff */
[----:B------:R-:W-:Y:S01]  /*2a50*/  F2FP.F16.F32.PACK_AB R24, R13, R24 ;  /* 0x000000180d18723e */ /* 0x000fe200000000ff */
[----:B------:R-:W-:Y:S01]  /*2a60*/  STS [R28+UR6+0x880], R26 ;  /* 0x0008801a1c007988 */ /* 0x000fe20008000806 */
[----:B------:R-:W2:Y:S01]  /*2a70*/  LDC R13, c[0x0][0x278] ;  /* 0x00009e00ff0d7b82 */ /* 0x000ea20000000800 */
[----:B------:R-:W-:Y:S01]  /*2a80*/  FADD R19, R19, -1 ;  /* 0xbf80000013137421 */ /* 0x000fe20000000000 */
[----:B------:R-:W-:Y:S01]  /*2a90*/  F2FP.F16.F32.PACK_AB R23, R14, R23 ;  /* 0x000000170e17723e */ /* 0x000fe200000000ff */
[-C--:B------:R-:W-:Y:S01]  /*2aa0*/  FFMA.FTZ R14, R21, R32.reuse, -0.16845393180847167969 ;  /* 0xbe2c7f30150e7423 */ /* 0x080fe20000010020 */
[----:B------:R3:W-:Y:S01]  /*2ab0*/  STS [R30+UR6+0xc80], R24 ;  /* 0x000c80181e007988 */ /* 0x0007e20008000806 */
[----:B-1----:R-:W-:Y:S01]  /*2ac0*/  FADD R15, R16, -1 ;  /* 0xbf800000100f7421 */ /* 0x002fe20000000000 */
[----:B------:R-:W-:Y:S01]  /*2ad0*/  FFMA.FTZ R22, R19, R32, -0.16845393180847167969 ;  /* 0xbe2c7f3013167423 */ /* 0x000fe20000010020 */
[----:B------:R-:W-:Y:S01]  /*2ae0*/  FFMA.FTZ R14, R21, R14, 0.1716887056827545166 ;  /* 0x3e2fcf2a150e7423 */ /* 0x000fe2000001000e */
[----:B------:R1:W-:Y:S01]  /*2af0*/  STS [R30+UR6+0xc00], R23 ;  /* 0x000c00171e007988 */ /* 0x0003e20008000806 */
[----:B------:R-:W-:Y:S01]  /*2b00*/  FFMA.FTZ R18, R15, R32, -0.16845393180847167969 ;  /* 0xbe2c7f300f127423 */ /* 0x000fe20000010020 */
[----:B------:R-:W-:Y:S01]  /*2b10*/  FFMA.FTZ R22, R19, R22, 0.1716887056827545166 ;  /* 0x3e2fcf2a13167423 */ /* 0x000fe20000010016 */
[----:B------:R-:W-:Y:S01]  /*2b20*/  FFMA.FTZ R14, R21, R14, -0.17900948226451873779 ;  /* 0xbe374e43150e7423 */ /* 0x000fe2000001000e */
[----:B------:R-:W-:Y:S01]  /*2b30*/  BAR.SYNC.DEFER_BLOCKING 0x0 ;  /* 0x0000000000007b1d */ /* 0x000fe20000010000 */
[----:B------:R-:W-:Y:S01]  /*2b40*/  FFMA.FTZ R18, R15, R18, 0.1716887056827545166 ;  /* 0x3e2fcf2a0f127423 */ /* 0x000fe20000010012 */
[----:B------:R-:W-:Y:S01]  /*2b50*/  FFMA.FTZ R22, R19, R22, -0.17900948226451873779 ;  /* 0xbe374e4313167423 */ /* 0x000fe20000010016 */
[----:B------:R-:W-:Y:S01]  /*2b60*/  FFMA.FTZ R16, R21, R14, 0.20512372255325317383 ;  /* 0x3e520bf415107423 */ /* 0x000fe2000001000e */
[----:B------:R-:W-:Y:S01]  /*2b70*/  ISETP.GE.U32.AND P6, PT, R7, 0x7f800000, PT ;  /* 0x7f8000000700780c */ /* 0x000fe20003fc6070 */
[----:B------:R-:W-:Y:S01]  /*2b80*/  FFMA.FTZ R18, R15, R18, -0.17900948226451873779 ;  /* 0xbe374e430f127423 */ /* 0x000fe20000010012 */
[----:B------:R-:W-:Y:S01]  /*2b90*/  FFMA.FTZ R22, R19, R22, 0.20512372255325317383 ;  /* 0x3e520bf413167423 */ /* 0x000fe20000010016 */
[----:B------:R-:W-:Y:S01]  /*2ba0*/  FFMA.FTZ R16, R21, R16, -0.24046532809734344482 ;  /* 0xbe763c8b15107423 */ /* 0x000fe20000010010 */
[----:B------:R-:W-:Y:S01]  /*2bb0*/  ISETP.GE.U32.AND P1, PT, R6, 0x7f800000, PT ;  /* 0x7f8000000600780c */ /* 0x000fe20003f26070 */
[----:B------:R-:W-:Y:S01]  /*2bc0*/  FFMA.FTZ R18, R15, R18, 0.20512372255325317383 ;  /* 0x3e520bf40f127423 */ /* 0x000fe20000010012 */
[----:B------:R-:W-:Y:S01]  /*2bd0*/  FFMA.FTZ R22, R19, R22, -0.24046532809734344482 ;  /* 0xbe763c8b13167423 */ /* 0x000fe20000010016 */
[----:B------:R-:W-:Y:S01]  /*2be0*/  FFMA.FTZ R16, R21, R16, 0.28857114911079406738 ;  /* 0x3e93bf9915107423 */ /* 0x000fe20000010010 */
[----:B--2---:R-:W-:-:S02]  /*2bf0*/  IMAD R14, R20, R13, RZ ;  /* 0x0000000d140e7224 */ /* 0x004fc400078e02ff */
[----:B------:R-:W-:Y:S01]  /*2c00*/  FFMA.FTZ R18, R15, R18, -0.24046532809734344482 ;  /* 0xbe763c8b0f127423 */ /* 0x000fe20000010012 */
[----:B------:R-:W-:Y:S01]  /*2c10*/  FFMA.FTZ R20, R17, R32, -0.16845393180847167969 ;  /* 0xbe2c7f3011147423 */ /* 0x000fe20000010020 */
[----:B------:R-:W-:Y:S01]  /*2c20*/  FFMA.FTZ R22, R19, R22, 0.28857114911079406738 ;  /* 0x3e93bf9913167423 */ /* 0x000fe20000010016 */
[----:B---3--:R-:W-:Y:S02]  /*2c30*/  IMAD R24, R13, 0x4, R14 ;  /* 0x000000040d187824 */ /* 0x008fe400078e020e */
[----:B------:R-:W-:Y:S01]  /*2c40*/  FFMA.FTZ R18, R15, R18, 0.28857114911079406738 ;  /* 0x3e93bf990f127423 */ /* 0x000fe20000010012 */
[----:B------:R-:W-:Y:S01]  /*2c50*/  FFMA.FTZ R20, R17, R20, 0.1716887056827545166 ;  /* 0x3e2fcf2a11147423 */ /* 0x000fe20000010014 */
[----:B------:R-:W-:Y:S01]  /*2c60*/  FFMA.FTZ R22, R19, R22, -0.36067417263984680176 ;  /* 0xbeb8aa4913167423 */ /* 0x000fe20000010016 */
[----:B------:R-:W-:Y:S02]  /*2c70*/  IMAD R26, R13, 0x4, R24 ;  /* 0x000000040d1a7824 */ /* 0x000fe400078e0218 */
[----:B------:R-:W-:Y:S01]  /*2c80*/  FFMA.FTZ R18, R15, R18, -0.36067417263984680176 ;  /* 0xbeb8aa490f127423 */ /* 0x000fe20000010012 */
[----:B------:R-:W-:Y:S01]  /*2c90*/  FFMA.FTZ R20, R17, R20, -0.17900948226451873779 ;  /* 0xbe374e4311147423 */ /* 0x000fe20000010014 */
[----:B------:R-:W-:Y:S01]  /*2ca0*/  FFMA.FTZ R22, R19, R22, 0.48089820146560668945 ;  /* 0x3ef6384a13167423 */ /* 0x000fe20000010016 */
[----:B------:R-:W-:Y:S01]  /*2cb0*/  FFMA.FTZ R16, R21, R16, -0.36067417263984680176 ;  /* 0xbeb8aa4915107423 */ /* 0x000fe20000010010 */
[----:B------:R-:W-:Y:S01]  /*2cc0*/  FFMA.FTZ R18, R15, R18, 0.48089820146560668945 ;  /* 0x3ef6384a0f127423 */ /* 0x000fe20000010012 */
[----:B------:R-:W-:Y:S01]  /*2cd0*/  FFMA.FTZ R20, R17, R20, 0.20512372255325317383 ;  /* 0x3e520bf411147423 */ /* 0x000fe20000010014 */
[----:B------:R-:W-:Y:S01]  /*2ce0*/  LEA R32, R13, R26, 0x2 ;  /* 0x0000001a0d207211 */ /* 0x000fe200078e10ff */
[----:B------:R-:W-:Y:S01]  /*2cf0*/  FFMA.FTZ R22, R19, R22, -0.72134751081466674805 ;  /* 0xbf38aa3b13167423 */ /* 0x000fe20000010016 */
[----:B------:R-:W-:Y:S01]  /*2d00*/  FFMA.FTZ R18, R15, R18, -0.72134751081466674805 ;  /* 0xbf38aa3b0f127423 */ /* 0x000fe20000010012 */
[----:B------:R-:W-:Y:S01]  /*2d10*/  FFMA.FTZ R20, R17, R20, -0.24046532809734344482 ;  /* 0xbe763c8b11147423 */ /* 0x000fe20000010014 */
[----:B------:R-:W-:Y:S01]  /*2d20*/  FFMA.FTZ R16, R21, R16, 0.48089820146560668945 ;  /* 0x3ef6384a15107423 */ /* 0x000fe20000010010 */
[----:B------:R-:W-:Y:S01]  /*2d30*/  FMUL R22, R19, R22 ;  /* 0x0000001613167220 */ /* 0x000fe20000400000 */
[----:B------:R-:W-:Y:S01]  /*2d40*/  FMUL R18, R15, R18 ;  /* 0x000000120f127220 */ /* 0x000fe20000400000 */
[----:B------:R-:W-:Y:S01]  /*2d50*/  FFMA.FTZ R20, R17, R20, 0.28857114911079406738 ;  /* 0x3e93bf9911147423 */ /* 0x000fe20000010014 */
[----:B------:R-:W-:Y:S01]  /*2d60*/  FFMA.FTZ R16, R21, R16, -0.72134751081466674805 ;  /* 0xbf38aa3b15107423 */ /* 0x000fe20000010010 */
[----:B------:R-:W-:Y:S01]  /*2d70*/  FMUL R22, R19, R22 ;  /* 0x0000001613167220 */ /* 0x000fe20000400000 */
[----:B------:R-:W-:Y:S01]  /*2d80*/  FMUL R18, R15, R18 ;  /* 0x000000120f127220 */ /* 0x000fe20000400000 */
[----:B------:R-:W-:Y:S01]  /*2d90*/  FFMA.FTZ R20, R17, R20, -0.36067417263984680176 ;  /* 0xbeb8aa4911147423 */ /* 0x000fe20000010014 */
[----:B------:R-:W-:Y:S01]  /*2da0*/  FMUL R16, R21, R16 ;  /* 0x0000001015107220 */ /* 0x000fe20000400000 */
[----:B------:R-:W-:Y:S01]  /*2db0*/  FFMA.FTZ R19, R19, 1.4426950216293334961, R22 ;  /* 0x3fb8aa3b13137823 */ /* 0x000fe20000010016 */
[----:B------:R-:W-:Y:S01]  /*2dc0*/  FFMA.FTZ R15, R15, 1.4426950216293334961, R18 ;  /* 0x3fb8aa3b0f0f7823 */ /* 0x000fe20000010012 */
[----:B------:R-:W-:-:S02]  /*2dd0*/  IMAD R18, R13, 0x4, R32 ;  /* 0x000000040d127824 */ /* 0x000fc400078e0220 */
[----:B------:R-:W-:Y:S01]  /*2de0*/  FFMA.FTZ R20, R17, R20, 0.48089820146560668945 ;  /* 0x3ef6384a11147423 */ /* 0x000fe20000010014 */
[----:B------:R-:W-:Y:S01]  /*2df0*/  FMUL R16, R21, R16 ;  /* 0x0000001015107220 */ /* 0x000fe20000400000 */
[----:B------:R-:W-:Y:S01]  /*2e00*/  ISETP.GE.U32.AND P4, PT, R8, 0x7f800000, PT ;  /* 0x7f8000000800780c */ /* 0x000fe20003f86070 */
[----:B------:R-:W-:Y:S02]  /*2e10*/  IMAD R34, R13, 0x4, R18 ;  /* 0x000000040d227824 */ /* 0x000fe400078e0212 */
[----:B------:R-:W-:Y:S01]  /*2e20*/  FFMA.FTZ R20, R17, R20, -0.72134751081466674805 ;  /* 0xbf38aa3b11147423 */ /* 0x000fe20000010014 */
[----:B------:R-:W-:Y:S01]  /*2e30*/  LOP3.LUT R33, R2, 0x4, RZ, 0x3c, !PT ;  /* 0x0000000402217812 */ /* 0x000fe200078e3cff */
[----:B------:R-:W-:Y:S01]  /*2e40*/  FFMA.FTZ R16, R21, 1.4426950216293334961, R16 ;  /* 0x3fb8aa3b15107823 */ /* 0x000fe20000010010 */
[----:B------:R-:W-:Y:S01]  /*2e50*/  ISETP.GE.U32.AND P5, PT, R3, 0x7f800000, PT ;  /* 0x7f8000000300780c */ /* 0x000fe20003fa6070 */
[----:B------:R-:W-:Y:S01]  /*2e60*/  FMUL R20, R17, R20 ;  /* 0x0000001411147220 */ /* 0x000fe20000400000 */
[----:B------:R-:W-:Y:S01]  /*2e70*/  LEA R22, R13, R34, 0x2 ;  /* 0x000000220d167211 */ /* 0x000fe200078e10ff */
[----:B------:R-:W-:Y:S01]  /*2e80*/  FADD R29, R10, R15 ;  /* 0x0000000f0a1d7221 */ /* 0x000fe20000000000 */
[----:B------:R-:W2:Y:S01]  /*2e90*/  LDS R41, [R2+UR6] ;  /* 0x0000000602297984 */ /* 0x000ea20008000800 */
[----:B------:R-:W-:Y:S01]  /*2ea0*/  FMUL R20, R17, R20 ;  /* 0x0000001411147220 */ /* 0x000fe20000400000 */
[----:B------:R-:W-:Y:S01]  /*2eb0*/  FADD R28, R9, R16 ;  /* 0x00000010091c7221 */ /* 0x000fe20000000000 */
[----:B------:R-:W-:Y:S01]  /*2ec0*/  IMAD R36, R13, 0x4, R22 ;  /* 0x000000040d247824 */ /* 0x000fe200078e0216 */
[----:B------:R-:W3:Y:S01]  /*2ed0*/  LDS R53, [R33+UR6] ;  /* 0x0000000621357984 */ /* 0x000ee20008000800 */
[----:B------:R-:W-:-:S02]  /*2ee0*/  @P6 IMAD.MOV.U32 R10, RZ, RZ, 0x7f800000 ;  /* 0x7f800000ff0a6424 */ /* 0x000fc400078e00ff */
[----:B------:R-:W-:Y:S01]  /*2ef0*/  FFMA.FTZ R20, R17, 1.4426950216293334961, R20 ;  /* 0x3fb8aa3b11147823 */ /* 0x000fe20000010014 */
[----:B------:R-:W-:Y:S01]  /*2f00*/  @P1 IMAD.MOV.U32 R9, RZ, RZ, 0x7f800000 ;  /* 0x7f800000ff091424 */ /* 0x000fe200078e00ff */
[----:B------:R-:W-:Y:S01]  /*2f10*/  LEA R38, R13, R36, 0x2 ;  /* 0x000000240d267211 */ /* 0x000fe200078e10ff */
[----:B------:R-:W4:Y:S01]  /*2f20*/  LDS R43, [R2+UR6+0x100] ;  /* 0x00010006022b7984 */ /* 0x000f220008000800 */
[C---:B------:R-:W-:Y:S01]  /*2f30*/  FSETP.NEU.AND P2, PT, R7.reuse, RZ, PT ;  /* 0x000000ff0700720b */ /* 0x040fe20003f4d000 */
[----:B------:R-:W-:Y:S01]  /*2f40*/  @P6 FFMA.FTZ R29, R7, R10, +INF ;  /* 0x7f800000071d6423 */ /* 0x000fe2000001000a */
[C---:B------:R-:W-:Y:S01]  /*2f50*/  FSETP.NEU.AND P3, PT, R6.reuse, RZ, PT ;  /* 0x000000ff0600720b */ /* 0x040fe20003f6d000 */
[----:B------:R-:W5:Y:S01]  /*2f60*/  LDS R55, [R33+UR6+0x100] ;  /* 0x0001000621377984 */ /* 0x000f620008000800 */
[----:B------:R-:W-:Y:S02]  /*2f70*/  IMAD R40, R13, 0x4, R38 ;  /* 0x000000040d287824 */ /* 0x000fe400078e0226 */
[----:B------:R-:W-:Y:S01]  /*2f80*/  @P1 FFMA.FTZ R28, R6, R9, +INF ;  /* 0x7f800000061c1423 */ /* 0x000fe20000010009 */
[----:B------:R-:W-:Y:S01]  /*2f90*/  @P4 IMAD.MOV.U32 R7, RZ, RZ, 0x7f800000 ;  /* 0x7f800000ff074424 */ /* 0x000fe200078e00ff */
[----:B------:R-:W5:Y:S01]  /*2fa0*/  LDS R49, [R2+UR6+0x200] ;  /* 0x0002000602317984 */ /* 0x000f620008000800 */
[----:B------:R-:W-:-:S02]  /*2fb0*/  IMAD R6, R52, UR5, RZ ;  /* 0x0000000534067c24 */ /* 0x000fc4000f8e02ff */
[----:B-1----:R-:W-:Y:S01]  /*2fc0*/  FADD R30, R11, R20 ;  /* 0x000000140b1e7221 */ /* 0x002fe20000000000 */
[C---:B------:R-:W-:Y:S01]  /*2fd0*/  LEA R42, R13.reuse, R40, 0x2 ;  /* 0x000000280d2a7211 */ /* 0x040fe200078e10ff */
[----:B------:R-:W1:Y:S01]  /*2fe0*/  LDS R57, [R33+UR6+0x200] ;  /* 0x0002000621397984 */ /* 0x000e620008000800 */
[----:B------:R-:W-:Y:S01]  /*2ff0*/  @P5 MOV R10, 0x7f800000 ;  /* 0x7f800000000a5802 */ /* 0x000fe20000000f00 */
[----:B------:R-:W-:Y:S01]  /*3000*/  @P4 FFMA.FTZ R30, R8, R7, +INF ;  /* 0x7f800000081e4423 */ /* 0x000fe20000010007 */
[----:B------:R-:W-:Y:S01]  /*3010*/  IMAD.SHL.U32 R7, R6, 0x2, RZ ;  /* 0x0000000206077824 */ /* 0x000fe200078e00ff */
[----:B------:R-:W1:Y:S01]  /*3020*/  LDS R51, [R2+UR6+0x300] ;  /* 0x0003000602337984 */ /* 0x000e620008000800 */
[----:B------:R-:W-:Y:S01]  /*3030*/  FADD R31, R12, R19 ;  /* 0x000000130c1f7221 */ /* 0x000fe20000000000 */
[----:B------:R-:W-:Y:S01]  /*3040*/  IMAD R48, R13, 0x4, R42 ;  /* 0x000000040d307824 */ /* 0x000fe200078e022a */
[----:B------:R-:W-:Y:S01]  /*3050*/  UIMAD.WIDE UR4, UR4, 0x2, URZ ;  /* 0x00000002040478a5 */ /* 0x000fe2000f8e023f */
[----:B------:R-:W1:Y:S01]  /*3060*/  LDS R59, [R33+UR6+0x300] ;  /* 0x00030006213b7984 */ /* 0x000e620008000800 */
[----:B------:R-:W-:Y:S01]  /*3070*/  @P5 FFMA.FTZ R31, R3, R10, +INF ;  /* 0x7f800000031f5423 */ /* 0x000fe2000001000a */
[----:B------:R-:W-:Y:S01]  /*3080*/  IMAD.HI R6, R6, 0x2, RZ ;  /* 0x0000000206067827 */ /* 0x000fe200078e02ff */
[----:B0-----:R-:W-:-:S02]  /*3090*/  IADD3 R37, P4, P5, R7, UR8, R60 ;  /* 0x0000000807257c10 */ /* 0x001fc4000fd9e03c */
[----:B------:R-:W-:Y:S01]  /*30a0*/  SHF.R.U32.HI R4, RZ, 0x1, R4 ;  /* 0x00000001ff047819 */ /* 0x000fe20000011604 */
[C---:B------:R-:W-:Y:S01]  /*30b0*/  IMAD R50, R13.reuse, 0x4, R48 ;  /* 0x000000040d327824 */ /* 0x040fe200078e0230 */
[----:B------:R-:W-:Y:S01]  /*30c0*/  IADD3.X R61, R6, UR5, R61, P4, P5 ;  /* 0x00000005063d7c10 */ /* 0x000fe2000a7ea43d */
[----:B------:R-:W-:Y:S01]  /*30d0*/  ULDC UR4, c[0x0][0x27c] ;  /* 0x00009f0000047ab9 */ /* 0x000fe20000000800 */
[----:B------:R-:W-:Y:S01]  /*30e0*/  LOP3.LUT R35, R4, 0xc, RZ, 0xc0, !PT ;  /* 0x0000000c04237812 */ /* 0x000fe200078ec0ff */
[----:B------:R-:W-:Y:S01]  /*30f0*/  UIMAD UR4, UR7, UR4, URZ ;  /* 0x00000004070472a4 */ /* 0x000fe2000f8e023f */
[-C--:B------:R-:W-:Y:S02]  /*3100*/  LEA R4, P4, R14, R37.reuse, 0x1 ;  /* 0x000000250e047211 */ /* 0x080fe400078808ff */
[----:B------:R-:W-:Y:S01]  /*3110*/  LEA R54, R13, R50, 0x2 ;  /* 0x000000320d367211 */ /* 0x000fe200078e10ff */
[----:B------:R-:W-:Y:S01]  /*3120*/  USHF.L.U32 UR7, UR4, 0x2, URZ ;  /* 0x0000000204077899 */ /* 0x000fe2000800063f */
[----:B------:R-:W-:Y:S01]  /*3130*/  FSETP.NEU.AND P1, PT, R8, RZ, PT ;  /* 0x000000ff0800720b */ /* 0x000fe20003f2d000 */
[----:B------:R-:W-:Y:S01]  /*3140*/  UIMAD.WIDE UR4, UR4, 0x4, URZ ;  /* 0x00000004040478a5 */ /* 0x000fe2000f8e023f */
[----:B------:R-:W-:Y:S01]  /*3150*/  LEA R58, R5, UR6, 0x4 ;  /* 0x00000006053a7c11 */ /* 0x000fe2000f8e20ff */
[----:B------:R-:W-:Y:S01]  /*3160*/  IMAD R56, R13, 0x4, R54 ;  /* 0x000000040d387824 */ /* 0x000fe200078e0236 */
[----:B------:R-:W-:-:S02]  /*3170*/  LEA R6, P6, R24, R37, 0x1 ;  /* 0x0000002518067211 */ /* 0x000fc400078c08ff */
[----:B------:R-:W-:Y:S01]  /*3180*/  LEA R8, P5, R26, R37, 0x1 ;  /* 0x000000251a087211 */ /* 0x000fe200078a08ff */
[----:B------:R-:W-:Y:S01]  /*3190*/  IMAD R39, R13, 0x4, R56 ;  /* 0x000000040d277824 */ /* 0x000fe200078e0238 */
[----:B------:R-:W-:Y:S02]  /*31a0*/  LEA.HI.X.SX32 R5, R14, R61, 0x1, P4 ;  /* 0x0000003d0e057211 */ /* 0x000fe400020f0eff */
[----:B------:R-:W-:Y:S02]  /*31b0*/  LEA R10, P4, R32, R37, 0x1 ;  /* 0x00000025200a7211 */ /* 0x000fe400078808ff */
[----:B------:R-:W-:Y:S01]  /*31c0*/  LEA.HI.X.SX32 R7, R24, R61, 0x1, P6 ;  /* 0x0000003d18077211 */ /* 0x000fe200030f0eff */
[----:B--2---:R-:W-:Y:S01]  /*31d0*/  STG.E.U16 desc[UR10][R4.64], R41 ;  /* 0x0000002904007986 */ /* 0x004fe2000c10150a */
[----:B------:R-:W-:Y:S02]  /*31e0*/  LEA R12, P6, R18, R37, 0x1 ;  /* 0x00000025120c7211 */ /* 0x000fe400078c08ff */
[----:B------:R-:W-:Y:S01]  /*31f0*/  LEA.HI.X.SX32 R9, R26, R61, 0x1, P5 ;  /* 0x0000003d1a097211 */ /* 0x000fe200028f0eff */
[----:B---3--:R-:W-:Y:S01]  /*3200*/  STG.E.U16 desc[UR10][R6.64], R53 ;  /* 0x0000003506007986 */ /* 0x008fe2000c10150a */
[----:B------:R-:W-:-:S02]  /*3210*/  LEA R14, P5, R34, R37, 0x1 ;  /* 0x00000025220e7211 */ /* 0x000fc400078a08ff */
[----:B------:R-:W-:Y:S01]  /*3220*/  LEA.HI.X.SX32 R11, R32, R61, 0x1, P4 ;  /* 0x0000003d200b7211 */ /* 0x000fe200020f0eff */
[----:B----4-:R0:W-:Y:S01]  /*3230*/  STG.E.U16 desc[UR10][R8.64], R43 ;  /* 0x0000002b08007986 */ /* 0x0101e2000c10150a */
[----:B------:R-:W-:Y:S02]  /*3240*/  LEA R16, P4, R22, R37, 0x1 ;  /* 0x0000002516107211 */ /* 0x000fe400078808ff */
[----:B------:R-:W-:Y:S01]  /*3250*/  LEA.HI.X.SX32 R13, R18, R61, 0x1, P6 ;  /* 0x0000003d120d7211 */ /* 0x000fe200030f0eff */
[----:B-----5:R2:W-:Y:S01]  /*3260*/  STG.E.U16 desc[UR10][R10.64], R55 ;  /* 0x000000370a007986 */ /* 0x0205e2000c10150a */
[----:B------:R-:W-:Y:S02]  /*3270*/  LEA R18, P6, R36, R37, 0x1 ;  /* 0x0000002524127211 */ /* 0x000fe400078c08ff */
[----:B------:R-:W-:Y:S01]  /*3280*/  LEA.HI.X.SX32 R15, R34, R61, 0x1, P5 ;  /* 0x0000003d220f7211 */ /* 0x000fe200028f0eff */
[----:B------:R3:W-:Y:S01]  /*3290*/  STG.E.U16 desc[UR10][R12.64], R49 ;  /* 0x000000310c007986 */ /* 0x0007e2000c10150a */
[----:B------:R-:W-:-:S02]  /*32a0*/  LEA R20, P5, R38, R37, 0x1 ;  /* 0x0000002526147211 */ /* 0x000fc400078a08ff */
[----:B------:R-:W-:Y:S01]  /*32b0*/  LEA.HI.X.SX32 R17, R22, R61, 0x1, P4 ;  /* 0x0000003d16117211 */ /* 0x000fe200020f0eff */
[----:B-1----:R1:W-:Y:S01]  /*32c0*/  STG.E.U16 desc[UR10][R14.64], R57 ;  /* 0x000000390e007986 */ /* 0x0023e2000c10150a */
[----:B------:R-:W-:Y:S01]  /*32d0*/  LEA R22, P4, R40, R37, 0x1 ;  /* 0x0000002528167211 */ /* 0x000fe200078808ff */
[----:B0-----:R-:W0:Y:S01]  /*32e0*/  LDC.64 R8, c[0x0][0x230] ;  /* 0x00008c00ff087b82 */ /* 0x001e220000000a00 */
[----:B------:R-:W-:Y:S01]  /*32f0*/  LEA.HI.X.SX32 R19, R36, R61, 0x1, P6 ;  /* 0x0000003d24137211 */ /* 0x000fe200030f0eff */
[----:B------:R4:W-:Y:S01]  /*3300*/  STG.E.U16 desc[UR10][R16.64], R51 ;  /* 0x0000003310007986 */ /* 0x0009e2000c10150a */
[----:B------:R-:W-:Y:S02]  /*3310*/  LEA R24, P6, R42, R37, 0x1 ;  /* 0x000000252a187211 */ /* 0x000fe400078c08ff */
[----:B------:R-:W-:Y:S01]  /*3320*/  LEA.HI.X.SX32 R21, R38, R61, 0x1, P5 ;  /* 0x0000003d26157211 */ /* 0x000fe200028f0eff */
[----:B------:R5:W-:Y:S01]  /*3330*/  STG.E.U16 desc[UR10][R18.64], R59 ;  /* 0x0000003b12007986 */ /* 0x000be2000c10150a */
[----:B------:R-:W-:-:S02]  /*3340*/  LEA R26, P5, R48, R37, 0x1 ;  /* 0x00000025301a7211 */ /* 0x000fc400078a08ff */
[----:B------:R-:W-:Y:S02]  /*3350*/  LEA.HI.X.SX32 R23, R40, R61, 0x1, P4 ;  /* 0x0000003d28177211 */ /* 0x000fe400020f0eff */
[----:B------:R-:W-:Y:S02]  /*3360*/  LEA R32, P4, R50, R37, 0x1 ;  /* 0x0000002532207211 */ /* 0x000fe400078808ff */
[----:B------:R-:W-:Y:S02]  /*3370*/  LEA.HI.X.SX32 R25, R42, R61, 0x1, P6 ;  /* 0x0000003d2a197211 */ /* 0x000fe400030f0eff */
[----:B------:R-:W-:Y:S02]  /*3380*/  PRMT R5, R41, 0x7632, R5 ;  /* 0x0000763229057816 */ /* 0x000fe40000000005 */
[----:B------:R-:W-:Y:S02]  /*3390*/  LEA R36, P6, R54, R37, 0x1 ;  /* 0x0000002536247211 */ /* 0x000fe400078c08ff */
[----:B------:R-:W-:Y:S01]  /*33a0*/  LEA.HI.X.SX32 R27, R48, R61, 0x1, P5 ;  /* 0x0000003d301b7211 */ /* 0x000fe200028f0eff */
[----:B------:R5:W-:Y:S01]  /*33b0*/  STG.E.U16 desc[UR10][R20.64], R5 ;  /* 0x0000000514007986 */ /* 0x000be2000c10150a */
[----:B--2---:R-:W-:-:S02]  /*33c0*/  PRMT R11, R53, 0x7632, R11 ;  /* 0x00007632350b7816 */ /* 0x004fc4000000000b */
[----:B------:R-:W-:Y:S02]  /*33d0*/  LEA R34, P5, R56, R37, 0x1 ;  /* 0x0000002538227211 */ /* 0x000fe400078a08ff */
[----:B------:R-:W-:Y:S01]  /*33e0*/  LEA.HI.X.SX32 R33, R50, R61, 0x1, P4 ;  /* 0x0000003d32217211 */ /* 0x000fe200020f0eff */
[----:B------:R-:W-:Y:S01]  /*33f0*/  STG.E.U16 desc[UR10][R22.64], R11 ;  /* 0x0000000b16007986 */ /* 0x000fe2000c10150a */
[----:B------:R-:W-:Y:S02]  /*3400*/  PRMT R4, R43, 0x7632, R4 ;  /* 0x000076322b047816 */ /* 0x000fe40000000004 */
[----:B------:R-:W-:Y:S02]  /*3410*/  LEA R2, P4, R39, R37, 0x1 ;  /* 0x0000002527027211 */ /* 0x000fe400078808ff */
[----:B---3--:R-:W-:Y:S01]  /*3420*/  PRMT R13, R55, 0x7632, R13 ;  /* 0x00007632370d7816 */ /* 0x008fe2000000000d */
[----:B------:R2:W-:Y:S01]  /*3430*/  STG.E.U16 desc[UR10][R24.64], R4 ;  /* 0x0000000418007986 */ /* 0x0005e2000c10150a */
[----:B------:R-:W-:-:S02]  /*3440*/  PRMT R49, R49, 0x7632, R49 ;  /* 0x0000763231317816 */ /* 0x000fc40000000031 */
[-C--:B------:R-:W-:Y:S01]  /*3450*/  LEA.HI.X.SX32 R37, R54, R61.reuse, 0x1, P6 ;  /* 0x0000003d36257211 */ /* 0x080fe200030f0eff */
[----:B------:R3:W-:Y:S01]  /*3460*/  STG.E.U16 desc[UR10][R26.64], R13 ;  /* 0x0000000d1a007986 */ /* 0x0007e2000c10150a */
[----:B------:R-:W-:Y:S02]  /*3470*/  IADD3 R58, R35, R58, RZ ;  /* 0x0000003a233a7210 */ /* 0x000fe40007ffe0ff */
[----:B-1----:R-:W-:Y:S01]  /*3480*/  PRMT R57, R57, 0x7632, R57 ;  /* 0x0000763239397816 */ /* 0x002fe20000000039 */
[----:B------:R3:W-:Y:S01]  /*3490*/  STG.E.U16 desc[UR10][R32.64], R49 ;  /* 0x0000003120007986 */ /* 0x0007e2000c10150a */
[----:B------:R-:W-:Y:S02]  /*34a0*/  FSETP.NEU.AND P6, PT, R3, RZ, PT ;  /* 0x000000ff0300720b */ /* 0x000fe40003fcd000 */
[----:B------:R-:W-:Y:S01]  /*34b0*/  LEA.HI.X.SX32 R35, R56, R61, 0x1, P5 ;  /* 0x0000003d38237211 */ /* 0x000fe200028f0eff */
[----:B------:R3:W-:Y:S01]  /*34c0*/  STG.E.U16 desc[UR10][R36.64], R57 ;  /* 0x0000003924007986 */ /* 0x0007e2000c10150a */
[----:B----4-:R-:W-:-:S02]  /*34d0*/  PRMT R17, R51, 0x7632, R17 ;  /* 0x0000763233117816 */ /* 0x010fc40000000011 */
[----:B------:R-:W-:Y:S02]  /*34e0*/  LEA.HI.X.SX32 R3, R39, R61, 0x1, P4 ;  /* 0x0000003d27037211 */ /* 0x000fe400020f0eff */
[----:B-----5:R-:W-:Y:S01]  /*34f0*/  PRMT R59, R59, 0x7632, R59 ;  /* 0x000076323b3b7816 */ /* 0x020fe2000000003b */
[----:B------:R3:W-:Y:S01]  /*3500*/  STG.E.U16 desc[UR10][R34.64], R17 ;  /* 0x0000001122007986 */ /* 0x0007e2000c10150a */
[----:B------:R-:W-:Y:S02]  /*3510*/  FSEL R5, R28, -INF , P3 ;  /* 0xff8000001c057808 */ /* 0x000fe40001800000 */
[----:B--2---:R-:W-:Y:S01]  /*3520*/  FSEL R4, R29, -INF , P2 ;  /* 0xff8000001d047808 */ /* 0x004fe20001000000 */
[----:B------:R3:W-:Y:S01]  /*3530*/  STG.E.U16 desc[UR10][R2.64], R59 ;  /* 0x0000003b02007986 */ /* 0x0007e2000c10150a */
[----:B------:R-:W-:Y:S01]  /*3540*/  FSEL R6, R31, -INF , P6 ;  /* 0xff8000001f067808 */ /* 0x000fe20003000000 */
[----:B------:R-:W-:Y:S01]  /*3550*/  FFMA R44, R5, 0.69314718246459960938, R44 ;  /* 0x3f317218052c7823 */ /* 0x000fe2000000002c */
[----:B------:R-:W-:Y:S01]  /*3560*/  FSEL R5, R30, -INF , P1 ;  /* 0xff8000001e057808 */ /* 0x000fe20000800000 */
[----:B------:R-:W-:Y:S01]  /*3570*/  FFMA R45, R4, 0.69314718246459960938, R45 ;  /* 0x3f317218042d7823 */ /* 0x000fe2000000002d */
[----:B------:R-:W-:Y:S01]  /*3580*/  LOP3.LUT R0, R0, 0x70, RZ, 0xc0, !PT ;  /* 0x0000007000007812 */ /* 0x000fe200078ec0ff */
[----:B------:R-:W-:-:S02]  /*3590*/  FFMA R47, R6, 0.69314718246459960938, R47 ;  /* 0x3f317218062f7823 */ /* 0x000fc4000000002f */
[----:B------:R-:W-:Y:S01]  /*35a0*/  FFMA R46, R5, 0.69314718246459960938, R46 ;  /* 0x3f317218052e7823 */ /* 0x000fe2000000002e */
[----:B------:R-:W-:Y:S01]  /*35b0*/  BAR.SYNC.DEFER_BLOCKING 0x0 ;  /* 0x0000000000007b1d */ /* 0x000fe20000010000 */
[C---:B------:R-:W-:Y:S02]  /*35c0*/  IMAD.SHL.U32 R5, R52.reuse, 0x4, RZ ;  /* 0x0000000434057824 */ /* 0x040fe400078e00ff */
[----:B------:R-:W-:-:S03]  /*35d0*/  IMAD.HI R52, R52, 0x4, RZ ;  /* 0x0000000434347827 */ /* 0x000fc600078e02ff */
[----:B0-----:R-:W-:-:S04]  /*35e0*/  IADD3 R4, P1, P2, R5, UR7, R8 ;  /* 0x0000000705047c10 */ /* 0x001fc8000fa3e008 */
[----:B------:R-:W-:Y:S01]  /*35f0*/  IADD3.X R5, R52, UR5, R9, P1, P2 ;  /* 0x0000000534057c10 */ /* 0x000fe20008fe4409 */
[----:B------:R3:W-:Y:S01]  /*3600*/  STS.128 [R0+UR6], R44 ;  /* 0x0000002c00007988 */ /* 0x0007e20008000c06 */
[----:B------:R-:W-:Y:S06]  /*3610*/  BAR.SYNC.DEFER_BLOCKING 0x0 ;  /* 0x0000000000007b1d */ /* 0x000fec0000010000 */
[----:B------:R-:W-:Y:S05]  /*3620*/  @P0 EXIT ;  /* 0x000000000000094d */ /* 0x000fea0003800000 */
[----:B---3--:R-:W0:Y:S04]  /*3630*/  LDS R3, [R58] ;  /* 0x000000003a037984 */ /* 0x008e280000000800 */
[----:B0-----:R-:W-:Y:S01]  /*3640*/  STG.E desc[UR10][R4.64], R3 ;  /* 0x0000000304007986 */ /* 0x001fe2000c10190a */
[----:B------:R-:W-:Y:S05]  /*3650*/  EXIT ;  /* 0x000000000000794d */ /* 0x000fea0003800000 */
.L_x_2:
[----:B------:R-:W-:-:S00]  /*3660*/  BRA `(.L_x_2) ;  /* 0xfffffffc00fc7947 */ /* 0x000fc0000383ffff */
[----:B------:R-:W-:-:S00]  /*3670*/  NOP ;  /* 0x0000000000007918 */ /* 0x000fc00000000000 */
        /* <DEDUP_REMOVED lines=8> */
.L_x_3:


//--------------------- .nv.global.init           --------------------------
	.section	.nv.global.init,"aw",@progbits
.nv.global.init:
	.type		_$_str,@object
	.size		_$_str,(.L_0 - _$_str)
_$_str:
        /*0000*/ 	.byte	0x5f, 0x5f, 0x43, 0x55, 0x44, 0x41, 0x5f, 0x46, 0x54, 0x5a, 0x00
.L_0:


//--------------------- .nv.shared.attn_fwd       --------------------------
	.section	.nv.shared.attn_fwd,"aw",@nobits
	.sectionflags	@""
	.align	16
	.zero		1024


//--------------------- .nv.shared.reserved.0     --------------------------
	.section	.nv.shared.reserved.0,"aw",@nobits
	.weak		__nv_reservedSMEM_offset_0_alias
	.size		__nv_reservedSMEM_offset_0_alias, 0, 0
	.other		__nv_reservedSMEM_offset_0_alias,@"STO_CUDA_RESERVED_SHARED STV_DEFAULT"
__nv_reservedSMEM_offset_0_alias:
	.zero		0


//--------------------- .nv.constant0.attn_fwd    --------------------------
	.section	.nv.constant0.attn_fwd,"a",@progbits
	.sectionflags	@""
	.align	4
.nv.constant0.attn_fwd:
	.zero		664


//--------------------- SYMBOLS --------------------------

	.type		.nv.reservedSmem.offset0,@object
	.size		.nv.reservedSmem.offset0,0x4
